//
// Generated by NVIDIA NVVM Compiler
//
// Compiler Build ID: CL-36424714
// Cuda compilation tools, release 13.0, V13.0.88
// Based on NVVM 20.0.0
//

.version 9.0
.target sm_100
.address_size 64

	// .globl	_Z10testSamplev
.extern .func  (.param .b32 func_retval0) vprintf
(
	.param .b64 vprintf_param_0,
	.param .b64 vprintf_param_1
)
;
.extern .func __assertfail
(
	.param .b64 __assertfail_param_0,
	.param .b64 __assertfail_param_1,
	.param .b32 __assertfail_param_2,
	.param .b64 __assertfail_param_3,
	.param .b64 __assertfail_param_4
)
;
.global .align 4 .b8 precalc_xorwow_matrix[102400];
.global .align 4 .b8 precalc_xorwow_offset_matrix[102400];
.global .align 4 .b8 mrg32k3aM1[2304];
.global .align 4 .b8 mrg32k3aM2[2304];
.global .align 4 .b8 mrg32k3aM1SubSeq[2016];
.global .align 4 .b8 mrg32k3aM2SubSeq[2016];
.global .align 4 .b8 mrg32k3aM1Seq[2304];
.global .align 4 .b8 mrg32k3aM2Seq[2304];
.const .align 8 .b8 __cr_lgamma_table[72];
.global .align 1 .b8 __unnamed_1[82] = {118, 111, 105, 100, 32, 114, 97, 110, 103, 101, 83, 97, 109, 112, 108, 101, 40, 117, 110, 115, 105, 103, 110, 101, 100, 32, 105, 110, 116, 32, 42, 44, 32, 117, 110, 115, 105, 103, 110, 101, 100, 32, 105, 110, 116, 44, 32, 117, 110, 115, 105, 103, 110, 101, 100, 32, 105, 110, 116, 44, 32, 99, 117, 114, 97, 110, 100, 83, 116, 97, 116, 101, 88, 79, 82, 87, 79, 87, 32, 42, 41};
.global .align 1 .b8 __unnamed_2[72] = {117, 110, 115, 105, 103, 110, 101, 100, 32, 105, 110, 116, 32, 114, 111, 117, 108, 101, 116, 116, 101, 40, 99, 111, 110, 115, 116, 32, 102, 108, 111, 97, 116, 32, 42, 44, 32, 117, 110, 115, 105, 103, 110, 101, 100, 32, 105, 110, 116, 44, 32, 99, 117, 114, 97, 110, 100, 83, 116, 97, 116, 101, 88, 79, 82, 87, 79, 87, 32, 42, 41};
.global .align 1 .b8 $str[9] = {114, 32, 62, 32, 48, 46, 48, 102};
.global .align 1 .b8 $str$1[27] = {47, 116, 109, 112, 47, 115, 97, 115, 115, 95, 99, 117, 95, 50, 49, 100, 118, 104, 121, 114, 107, 47, 107, 46, 99, 117};
.global .align 1 .b8 $str$2[10] = {114, 32, 60, 61, 32, 49, 46, 48, 102};
.global .align 1 .b8 $str$3[10] = {120, 32, 60, 32, 110, 32, 45, 32, 105};
.global .align 1 .b8 $str$4[6] = {120, 32, 60, 32, 110};
.global .align 1 .b8 $str$5[28] = {106, 32, 61, 61, 32, 48, 32, 124, 124, 32, 120, 32, 62, 32, 115, 97, 109, 112, 108, 101, 91, 106, 32, 45, 32, 49, 93};
.global .align 1 .b8 $str$6[28] = {106, 32, 61, 61, 32, 105, 32, 124, 124, 32, 120, 32, 60, 32, 115, 97, 109, 112, 108, 101, 91, 106, 32, 43, 32, 49, 93};
.global .align 1 .b8 $str$8[21] = {114, 32, 62, 32, 48, 46, 48, 102, 32, 38, 38, 32, 114, 32, 60, 61, 32, 115, 117, 109};
.global .align 1 .b8 $str$10[5] = {37, 102, 37, 99};
.global .align 1 .b8 $str$11[5] = {37, 117, 37, 99};

.visible .entry _Z10testSamplev()
{
	.local .align 8 .b8 	__local_depot0[40];
	.reg .b64 	%SP;
	.reg .b64 	%SPL;
	.reg .pred 	%p<158>;
	.reg .b32 	%r<381>;
	.reg .b32 	%f<41>;
	.reg .b64 	%rd<370>;

	mov.u64 	%SPL, __local_depot0;
	add.u64 	%rd1, %SPL, 0;
	mov.b32 	%r349, 1360900310;
	mov.b32 	%r348, -589760388;
	mov.b32 	%r347, -123459836;
	mov.b32 	%r346, 1163863128;
	mov.b32 	%r345, 1478573778;
	mov.b32 	%r344, 0;
	mov.b32 	%r343, 717346202;
	mov.u64 	%rd19, $str$2;
	mov.u64 	%rd21, $str$1;
	mov.u64 	%rd23, __unnamed_1;
	mov.u64 	%rd67, $str$6;
$L__BB0_1:
	shr.u32 	%r151, %r345, 2;
	xor.b32  	%r152, %r151, %r345;
	shl.b32 	%r153, %r349, 4;
	shl.b32 	%r154, %r152, 1;
	xor.b32  	%r155, %r153, %r154;
	xor.b32  	%r156, %r155, %r349;
	xor.b32  	%r8, %r156, %r152;
	add.s32 	%r157, %r8, %r343;
	cvt.rn.f32.u32 	%f11, %r157;
	fma.rn.f32 	%f1, %f11, 0f2F800000, 0f2F000000;
	setp.gt.f32 	%p1, %f1, 0f00000000;
	@%p1 bra 	$L__BB0_3;
	mov.u64 	%rd13, $str;
	cvta.global.u64 	%rd14, %rd13;
	cvta.global.u64 	%rd16, %rd21;
	cvta.global.u64 	%rd18, %rd23;
	{ // callseq 0, 0
	.param .b64 param0;
	st.param.b64 	[param0], %rd14;
	.param .b64 param1;
	st.param.b64 	[param1], %rd16;
	.param .b32 param2;
	st.param.b32 	[param2], 24;
	.param .b64 param3;
	st.param.b64 	[param3], %rd18;
	.param .b64 param4;
	st.param.b64 	[param4], 1;
	call.uni 
	__assertfail, 
	(
	param0, 
	param1, 
	param2, 
	param3, 
	param4
	);
	} // callseq 0
$L__BB0_3:
	setp.le.f32 	%p2, %f1, 0f3F800000;
	@%p2 bra 	$L__BB0_5;
	cvta.global.u64 	%rd20, %rd19;
	cvta.global.u64 	%rd22, %rd21;
	cvta.global.u64 	%rd24, %rd23;
	{ // callseq 1, 0
	.param .b64 param0;
	st.param.b64 	[param0], %rd20;
	.param .b64 param1;
	st.param.b64 	[param1], %rd22;
	.param .b32 param2;
	st.param.b32 	[param2], 25;
	.param .b64 param3;
	st.param.b64 	[param3], %rd24;
	.param .b64 param4;
	st.param.b64 	[param4], 1;
	call.uni 
	__assertfail, 
	(
	param0, 
	param1, 
	param2, 
	param3, 
	param4
	);
	} // callseq 1
$L__BB0_5:
	mul.f32 	%f12, %f1, 0f41C80000;
	cvt.rpi.f32.f32 	%f13, %f12;
	cvt.rzi.u32.f32 	%r158, %f13;
	add.s32 	%r9, %r158, -1;
	setp.lt.u32 	%p3, %r9, 25;
	@%p3 bra 	$L__BB0_7;
	mov.u64 	%rd25, $str$3;
	cvta.global.u64 	%rd26, %rd25;
	cvta.global.u64 	%rd28, %rd21;
	cvta.global.u64 	%rd30, %rd23;
	{ // callseq 2, 0
	.param .b64 param0;
	st.param.b64 	[param0], %rd26;
	.param .b64 param1;
	st.param.b64 	[param1], %rd28;
	.param .b32 param2;
	st.param.b32 	[param2], 27;
	.param .b64 param3;
	st.param.b64 	[param3], %rd30;
	.param .b64 param4;
	st.param.b64 	[param4], 1;
	call.uni 
	__assertfail, 
	(
	param0, 
	param1, 
	param2, 
	param3, 
	param4
	);
	} // callseq 2
	mov.u64 	%rd31, $str$4;
	cvta.global.u64 	%rd32, %rd31;
	{ // callseq 3, 0
	.param .b64 param0;
	st.param.b64 	[param0], %rd32;
	.param .b64 param1;
	st.param.b64 	[param1], %rd28;
	.param .b32 param2;
	st.param.b32 	[param2], 29;
	.param .b64 param3;
	st.param.b64 	[param3], %rd30;
	.param .b64 param4;
	st.param.b64 	[param4], 1;
	call.uni 
	__assertfail, 
	(
	param0, 
	param1, 
	param2, 
	param3, 
	param4
	);
	} // callseq 3
$L__BB0_7:
	st.local.u32 	[%rd1], %r9;
	shr.u32 	%r159, %r346, 2;
	xor.b32  	%r160, %r159, %r346;
	shl.b32 	%r161, %r8, 4;
	shl.b32 	%r162, %r160, 1;
	xor.b32  	%r163, %r161, %r162;
	xor.b32  	%r164, %r163, %r8;
	xor.b32  	%r10, %r164, %r160;
	add.s32 	%r165, %r343, %r10;
	add.s32 	%r166, %r165, 362437;
	cvt.rn.f32.u32 	%f14, %r166;
	fma.rn.f32 	%f2, %f14, 0f2F800000, 0f2F000000;
	setp.gt.f32 	%p4, %f2, 0f00000000;
	@%p4 bra 	$L__BB0_9;
	mov.u64 	%rd33, $str;
	cvta.global.u64 	%rd34, %rd33;
	cvta.global.u64 	%rd36, %rd21;
	cvta.global.u64 	%rd38, %rd23;
	{ // callseq 4, 0
	.param .b64 param0;
	st.param.b64 	[param0], %rd34;
	.param .b64 param1;
	st.param.b64 	[param1], %rd36;
	.param .b32 param2;
	st.param.b32 	[param2], 24;
	.param .b64 param3;
	st.param.b64 	[param3], %rd38;
	.param .b64 param4;
	st.param.b64 	[param4], 1;
	call.uni 
	__assertfail, 
	(
	param0, 
	param1, 
	param2, 
	param3, 
	param4
	);
	} // callseq 4
$L__BB0_9:
	setp.le.f32 	%p5, %f2, 0f3F800000;
	@%p5 bra 	$L__BB0_11;
	cvta.global.u64 	%rd40, %rd19;
	cvta.global.u64 	%rd42, %rd21;
	cvta.global.u64 	%rd44, %rd23;
	{ // callseq 5, 0
	.param .b64 param0;
	st.param.b64 	[param0], %rd40;
	.param .b64 param1;
	st.param.b64 	[param1], %rd42;
	.param .b32 param2;
	st.param.b32 	[param2], 25;
	.param .b64 param3;
	st.param.b64 	[param3], %rd44;
	.param .b64 param4;
	st.param.b64 	[param4], 1;
	call.uni 
	__assertfail, 
	(
	param0, 
	param1, 
	param2, 
	param3, 
	param4
	);
	} // callseq 5
$L__BB0_11:
	mul.f32 	%f15, %f2, 0f41C00000;
	cvt.rpi.f32.f32 	%f16, %f15;
	cvt.rzi.u32.f32 	%r11, %f16;
	add.s32 	%r12, %r11, -1;
	setp.lt.u32 	%p6, %r12, 24;
	@%p6 bra 	$L__BB0_13;
	mov.u64 	%rd45, $str$3;
	cvta.global.u64 	%rd46, %rd45;
	cvta.global.u64 	%rd48, %rd21;
	cvta.global.u64 	%rd50, %rd23;
	{ // callseq 6, 0
	.param .b64 param0;
	st.param.b64 	[param0], %rd46;
	.param .b64 param1;
	st.param.b64 	[param1], %rd48;
	.param .b32 param2;
	st.param.b32 	[param2], 27;
	.param .b64 param3;
	st.param.b64 	[param3], %rd50;
	.param .b64 param4;
	st.param.b64 	[param4], 1;
	call.uni 
	__assertfail, 
	(
	param0, 
	param1, 
	param2, 
	param3, 
	param4
	);
	} // callseq 6
$L__BB0_13:
	setp.lt.u32 	%p7, %r12, %r9;
	selp.b32 	%r13, %r12, %r11, %p7;
	setp.lt.u32 	%p8, %r13, 25;
	@%p8 bra 	$L__BB0_15;
	mov.u64 	%rd51, $str$4;
	cvta.global.u64 	%rd52, %rd51;
	cvta.global.u64 	%rd54, %rd21;
	cvta.global.u64 	%rd56, %rd23;
	{ // callseq 7, 0
	.param .b64 param0;
	st.param.b64 	[param0], %rd52;
	.param .b64 param1;
	st.param.b64 	[param1], %rd54;
	.param .b32 param2;
	st.param.b32 	[param2], 29;
	.param .b64 param3;
	st.param.b64 	[param3], %rd56;
	.param .b64 param4;
	st.param.b64 	[param4], 1;
	call.uni 
	__assertfail, 
	(
	param0, 
	param1, 
	param2, 
	param3, 
	param4
	);
	} // callseq 7
$L__BB0_15:
	setp.lt.u32 	%p9, %r13, %r9;
	@%p9 bra 	$L__BB0_18;
	setp.gt.u32 	%p10, %r13, %r9;
	mov.b64 	%rd369, 1;
	@%p10 bra 	$L__BB0_19;
	mov.u64 	%rd59, $str$5;
	cvta.global.u64 	%rd60, %rd59;
	cvta.global.u64 	%rd62, %rd21;
	cvta.global.u64 	%rd64, %rd23;
	{ // callseq 8, 0
	.param .b64 param0;
	st.param.b64 	[param0], %rd60;
	.param .b64 param1;
	st.param.b64 	[param1], %rd62;
	.param .b32 param2;
	st.param.b32 	[param2], 32;
	.param .b64 param3;
	st.param.b64 	[param3], %rd64;
	.param .b64 param4;
	st.param.b64 	[param4], 1;
	call.uni 
	__assertfail, 
	(
	param0, 
	param1, 
	param2, 
	param3, 
	param4
	);
	} // callseq 8
	bra.uni 	$L__BB0_19;
$L__BB0_18:
	st.local.u32 	[%rd1+4], %r9;
	mov.b64 	%rd369, 0;
$L__BB0_19:
	setp.ge.u32 	%p11, %r13, %r9;
	shl.b64 	%rd66, %rd369, 2;
	add.s64 	%rd3, %rd1, %rd66;
	@%p11 bra 	$L__BB0_22;
	ld.local.u32 	%r167, [%rd3+4];
	setp.lt.u32 	%p12, %r13, %r167;
	@%p12 bra 	$L__BB0_22;
	cvta.global.u64 	%rd68, %rd67;
	cvta.global.u64 	%rd70, %rd21;
	cvta.global.u64 	%rd72, %rd23;
	{ // callseq 9, 0
	.param .b64 param0;
	st.param.b64 	[param0], %rd68;
	.param .b64 param1;
	st.param.b64 	[param1], %rd70;
	.param .b32 param2;
	st.param.b32 	[param2], 33;
	.param .b64 param3;
	st.param.b64 	[param3], %rd72;
	.param .b64 param4;
	st.param.b64 	[param4], 1;
	call.uni 
	__assertfail, 
	(
	param0, 
	param1, 
	param2, 
	param3, 
	param4
	);
	} // callseq 9
$L__BB0_22:
	st.local.u32 	[%rd3], %r13;
	shr.u32 	%r168, %r347, 2;
	xor.b32  	%r169, %r168, %r347;
	shl.b32 	%r170, %r10, 4;
	shl.b32 	%r171, %r169, 1;
	xor.b32  	%r172, %r170, %r171;
	xor.b32  	%r173, %r172, %r10;
	xor.b32  	%r14, %r173, %r169;
	add.s32 	%r174, %r343, %r14;
	add.s32 	%r175, %r174, 724874;
	cvt.rn.f32.u32 	%f17, %r175;
	fma.rn.f32 	%f3, %f17, 0f2F800000, 0f2F000000;
	setp.gt.f32 	%p13, %f3, 0f00000000;
	@%p13 bra 	$L__BB0_24;
	mov.u64 	%rd73, $str;
	cvta.global.u64 	%rd74, %rd73;
	cvta.global.u64 	%rd76, %rd21;
	cvta.global.u64 	%rd78, %rd23;
	{ // callseq 10, 0
	.param .b64 param0;
	st.param.b64 	[param0], %rd74;
	.param .b64 param1;
	st.param.b64 	[param1], %rd76;
	.param .b32 param2;
	st.param.b32 	[param2], 24;
	.param .b64 param3;
	st.param.b64 	[param3], %rd78;
	.param .b64 param4;
	st.param.b64 	[param4], 1;
	call.uni 
	__assertfail, 
	(
	param0, 
	param1, 
	param2, 
	param3, 
	param4
	);
	} // callseq 10
$L__BB0_24:
	setp.le.f32 	%p14, %f3, 0f3F800000;
	@%p14 bra 	$L__BB0_26;
	cvta.global.u64 	%rd80, %rd19;
	cvta.global.u64 	%rd82, %rd21;
	cvta.global.u64 	%rd84, %rd23;
	{ // callseq 11, 0
	.param .b64 param0;
	st.param.b64 	[param0], %rd80;
	.param .b64 param1;
	st.param.b64 	[param1], %rd82;
	.param .b32 param2;
	st.param.b32 	[param2], 25;
	.param .b64 param3;
	st.param.b64 	[param3], %rd84;
	.param .b64 param4;
	st.param.b64 	[param4], 1;
	call.uni 
	__assertfail, 
	(
	param0, 
	param1, 
	param2, 
	param3, 
	param4
	);
	} // callseq 11
$L__BB0_26:
	mul.f32 	%f18, %f3, 0f41B80000;
	cvt.rpi.f32.f32 	%f19, %f18;
	cvt.rzi.u32.f32 	%r15, %f19;
	add.s32 	%r16, %r15, -1;
	setp.lt.u32 	%p15, %r16, 23;
	@%p15 bra 	$L__BB0_28;
	mov.u64 	%rd85, $str$3;
	cvta.global.u64 	%rd86, %rd85;
	cvta.global.u64 	%rd88, %rd21;
	cvta.global.u64 	%rd90, %rd23;
	{ // callseq 12, 0
	.param .b64 param0;
	st.param.b64 	[param0], %rd86;
	.param .b64 param1;
	st.param.b64 	[param1], %rd88;
	.param .b32 param2;
	st.param.b32 	[param2], 27;
	.param .b64 param3;
	st.param.b64 	[param3], %rd90;
	.param .b64 param4;
	st.param.b64 	[param4], 1;
	call.uni 
	__assertfail, 
	(
	param0, 
	param1, 
	param2, 
	param3, 
	param4
	);
	} // callseq 12
$L__BB0_28:
	ld.local.v2.u32 	{%r17, %r350}, [%rd1];
	setp.lt.u32 	%p16, %r16, %r17;
	setp.ge.u32 	%p17, %r15, %r350;
	selp.u32 	%r176, 1, 0, %p17;
	add.s32 	%r177, %r15, %r176;
	selp.b32 	%r19, %r16, %r177, %p16;
	setp.lt.u32 	%p18, %r19, 25;
	@%p18 bra 	$L__BB0_30;
	mov.u64 	%rd91, $str$4;
	cvta.global.u64 	%rd92, %rd91;
	cvta.global.u64 	%rd94, %rd21;
	cvta.global.u64 	%rd96, %rd23;
	{ // callseq 13, 0
	.param .b64 param0;
	st.param.b64 	[param0], %rd92;
	.param .b64 param1;
	st.param.b64 	[param1], %rd94;
	.param .b32 param2;
	st.param.b32 	[param2], 29;
	.param .b64 param3;
	st.param.b64 	[param3], %rd96;
	.param .b64 param4;
	st.param.b64 	[param4], 1;
	call.uni 
	__assertfail, 
	(
	param0, 
	param1, 
	param2, 
	param3, 
	param4
	);
	} // callseq 13
$L__BB0_30:
	setp.lt.u32 	%p19, %r19, %r350;
	mov.b32 	%r352, 2;
	@%p19 bra 	$L__BB0_33;
$L__BB0_31:
	setp.gt.u32 	%p21, %r19, %r350;
	@%p21 bra 	$L__BB0_35;
	mov.u64 	%rd97, $str$5;
	cvta.global.u64 	%rd98, %rd97;
	cvta.global.u64 	%rd100, %rd21;
	cvta.global.u64 	%rd102, %rd23;
	{ // callseq 14, 0
	.param .b64 param0;
	st.param.b64 	[param0], %rd98;
	.param .b64 param1;
	st.param.b64 	[param1], %rd100;
	.param .b32 param2;
	st.param.b32 	[param2], 32;
	.param .b64 param3;
	st.param.b64 	[param3], %rd102;
	.param .b64 param4;
	st.param.b64 	[param4], 1;
	call.uni 
	__assertfail, 
	(
	param0, 
	param1, 
	param2, 
	param3, 
	param4
	);
	} // callseq 14
	bra.uni 	$L__BB0_35;
$L__BB0_33:
	st.local.u32 	[%rd1+8], %r350;
	setp.ge.u32 	%p20, %r19, %r17;
	mov.b32 	%r352, 1;
	mov.u32 	%r350, %r17;
	@%p20 bra 	$L__BB0_31;
	st.local.u32 	[%rd1+4], %r17;
	mov.b32 	%r352, 0;
$L__BB0_35:
	setp.eq.s32 	%p22, %r352, 2;
	mul.wide.u32 	%rd103, %r352, 4;
	add.s64 	%rd4, %rd1, %rd103;
	@%p22 bra 	$L__BB0_38;
	ld.local.u32 	%r181, [%rd4+4];
	setp.lt.u32 	%p23, %r19, %r181;
	@%p23 bra 	$L__BB0_38;
	cvta.global.u64 	%rd105, %rd67;
	cvta.global.u64 	%rd107, %rd21;
	mov.u64 	%rd108, __unnamed_1;
	cvta.global.u64 	%rd109, %rd108;
	{ // callseq 15, 0
	.param .b64 param0;
	st.param.b64 	[param0], %rd105;
	.param .b64 param1;
	st.param.b64 	[param1], %rd107;
	.param .b32 param2;
	st.param.b32 	[param2], 33;
	.param .b64 param3;
	st.param.b64 	[param3], %rd109;
	.param .b64 param4;
	st.param.b64 	[param4], 1;
	call.uni 
	__assertfail, 
	(
	param0, 
	param1, 
	param2, 
	param3, 
	param4
	);
	} // callseq 15
$L__BB0_38:
	st.local.u32 	[%rd4], %r19;
	shr.u32 	%r182, %r348, 2;
	xor.b32  	%r183, %r182, %r348;
	shl.b32 	%r184, %r14, 4;
	shl.b32 	%r185, %r183, 1;
	xor.b32  	%r186, %r184, %r185;
	xor.b32  	%r187, %r186, %r14;
	xor.b32  	%r23, %r187, %r183;
	add.s32 	%r188, %r343, %r23;
	add.s32 	%r189, %r188, 1087311;
	cvt.rn.f32.u32 	%f20, %r189;
	fma.rn.f32 	%f4, %f20, 0f2F800000, 0f2F000000;
	setp.gt.f32 	%p24, %f4, 0f00000000;
	@%p24 bra 	$L__BB0_40;
	mov.u64 	%rd110, $str;
	cvta.global.u64 	%rd111, %rd110;
	cvta.global.u64 	%rd113, %rd21;
	cvta.global.u64 	%rd115, %rd23;
	{ // callseq 16, 0
	.param .b64 param0;
	st.param.b64 	[param0], %rd111;
	.param .b64 param1;
	st.param.b64 	[param1], %rd113;
	.param .b32 param2;
	st.param.b32 	[param2], 24;
	.param .b64 param3;
	st.param.b64 	[param3], %rd115;
	.param .b64 param4;
	st.param.b64 	[param4], 1;
	call.uni 
	__assertfail, 
	(
	param0, 
	param1, 
	param2, 
	param3, 
	param4
	);
	} // callseq 16
$L__BB0_40:
	setp.le.f32 	%p25, %f4, 0f3F800000;
	@%p25 bra 	$L__BB0_42;
	cvta.global.u64 	%rd117, %rd19;
	cvta.global.u64 	%rd119, %rd21;
	cvta.global.u64 	%rd121, %rd23;
	{ // callseq 17, 0
	.param .b64 param0;
	st.param.b64 	[param0], %rd117;
	.param .b64 param1;
	st.param.b64 	[param1], %rd119;
	.param .b32 param2;
	st.param.b32 	[param2], 25;
	.param .b64 param3;
	st.param.b64 	[param3], %rd121;
	.param .b64 param4;
	st.param.b64 	[param4], 1;
	call.uni 
	__assertfail, 
	(
	param0, 
	param1, 
	param2, 
	param3, 
	param4
	);
	} // callseq 17
$L__BB0_42:
	mul.f32 	%f21, %f4, 0f41B00000;
	cvt.rpi.f32.f32 	%f22, %f21;
	cvt.rzi.u32.f32 	%r24, %f22;
	add.s32 	%r353, %r24, -1;
	setp.lt.u32 	%p26, %r353, 22;
	@%p26 bra 	$L__BB0_44;
	mov.u64 	%rd122, $str$3;
	cvta.global.u64 	%rd123, %rd122;
	cvta.global.u64 	%rd125, %rd21;
	cvta.global.u64 	%rd127, %rd23;
	{ // callseq 18, 0
	.param .b64 param0;
	st.param.b64 	[param0], %rd123;
	.param .b64 param1;
	st.param.b64 	[param1], %rd125;
	.param .b32 param2;
	st.param.b32 	[param2], 27;
	.param .b64 param3;
	st.param.b64 	[param3], %rd127;
	.param .b64 param4;
	st.param.b64 	[param4], 1;
	call.uni 
	__assertfail, 
	(
	param0, 
	param1, 
	param2, 
	param3, 
	param4
	);
	} // callseq 18
$L__BB0_44:
	ld.local.u32 	%r26, [%rd1];
	setp.lt.u32 	%p27, %r353, %r26;
	@%p27 bra 	$L__BB0_47;
	ld.local.u32 	%r190, [%rd1+4];
	setp.lt.u32 	%p28, %r24, %r190;
	mov.u32 	%r353, %r24;
	@%p28 bra 	$L__BB0_47;
	add.s32 	%r191, %r24, 1;
	ld.local.u32 	%r192, [%rd1+8];
	setp.lt.u32 	%p29, %r191, %r192;
	add.s32 	%r193, %r24, 2;
	selp.b32 	%r353, %r191, %r193, %p29;
$L__BB0_47:
	setp.lt.u32 	%p30, %r353, 25;
	@%p30 bra 	$L__BB0_49;
	mov.u64 	%rd128, $str$4;
	cvta.global.u64 	%rd129, %rd128;
	cvta.global.u64 	%rd131, %rd21;
	cvta.global.u64 	%rd133, %rd23;
	{ // callseq 19, 0
	.param .b64 param0;
	st.param.b64 	[param0], %rd129;
	.param .b64 param1;
	st.param.b64 	[param1], %rd131;
	.param .b32 param2;
	st.param.b32 	[param2], 29;
	.param .b64 param3;
	st.param.b64 	[param3], %rd133;
	.param .b64 param4;
	st.param.b64 	[param4], 1;
	call.uni 
	__assertfail, 
	(
	param0, 
	param1, 
	param2, 
	param3, 
	param4
	);
	} // callseq 19
$L__BB0_49:
	ld.local.u32 	%r354, [%rd1+8];
	setp.lt.u32 	%p31, %r353, %r354;
	mov.b32 	%r355, 3;
	@%p31 bra 	$L__BB0_52;
$L__BB0_50:
	setp.gt.u32 	%p34, %r353, %r354;
	@%p34 bra 	$L__BB0_55;
	mov.u64 	%rd134, $str$5;
	cvta.global.u64 	%rd135, %rd134;
	cvta.global.u64 	%rd137, %rd21;
	cvta.global.u64 	%rd139, %rd23;
	{ // callseq 20, 0
	.param .b64 param0;
	st.param.b64 	[param0], %rd135;
	.param .b64 param1;
	st.param.b64 	[param1], %rd137;
	.param .b32 param2;
	st.param.b32 	[param2], 32;
	.param .b64 param3;
	st.param.b64 	[param3], %rd139;
	.param .b64 param4;
	st.param.b64 	[param4], 1;
	call.uni 
	__assertfail, 
	(
	param0, 
	param1, 
	param2, 
	param3, 
	param4
	);
	} // callseq 20
	bra.uni 	$L__BB0_55;
$L__BB0_52:
	st.local.u32 	[%rd1+12], %r354;
	ld.local.u32 	%r354, [%rd1+4];
	setp.ge.u32 	%p32, %r353, %r354;
	mov.b32 	%r355, 2;
	@%p32 bra 	$L__BB0_50;
	st.local.u32 	[%rd1+8], %r354;
	setp.ge.u32 	%p33, %r353, %r26;
	mov.b32 	%r355, 1;
	mov.u32 	%r354, %r26;
	@%p33 bra 	$L__BB0_50;
	st.local.u32 	[%rd1+4], %r26;
	mov.b32 	%r355, 0;
$L__BB0_55:
	setp.eq.s32 	%p35, %r355, 3;
	mul.wide.u32 	%rd140, %r355, 4;
	add.s64 	%rd5, %rd1, %rd140;
	@%p35 bra 	$L__BB0_58;
	ld.local.u32 	%r198, [%rd5+4];
	setp.lt.u32 	%p36, %r353, %r198;
	@%p36 bra 	$L__BB0_58;
	cvta.global.u64 	%rd142, %rd67;
	cvta.global.u64 	%rd144, %rd21;
	mov.u64 	%rd145, __unnamed_1;
	cvta.global.u64 	%rd146, %rd145;
	{ // callseq 21, 0
	.param .b64 param0;
	st.param.b64 	[param0], %rd142;
	.param .b64 param1;
	st.param.b64 	[param1], %rd144;
	.param .b32 param2;
	st.param.b32 	[param2], 33;
	.param .b64 param3;
	st.param.b64 	[param3], %rd146;
	.param .b64 param4;
	st.param.b64 	[param4], 1;
	call.uni 
	__assertfail, 
	(
	param0, 
	param1, 
	param2, 
	param3, 
	param4
	);
	} // callseq 21
$L__BB0_58:
	st.local.u32 	[%rd5], %r353;
	shr.u32 	%r199, %r349, 2;
	xor.b32  	%r200, %r199, %r349;
	shl.b32 	%r201, %r23, 4;
	shl.b32 	%r202, %r200, 1;
	xor.b32  	%r203, %r201, %r202;
	xor.b32  	%r204, %r203, %r23;
	xor.b32  	%r34, %r204, %r200;
	add.s32 	%r205, %r343, %r34;
	add.s32 	%r206, %r205, 1449748;
	cvt.rn.f32.u32 	%f23, %r206;
	fma.rn.f32 	%f5, %f23, 0f2F800000, 0f2F000000;
	setp.gt.f32 	%p37, %f5, 0f00000000;
	@%p37 bra 	$L__BB0_60;
	mov.u64 	%rd147, $str;
	cvta.global.u64 	%rd148, %rd147;
	cvta.global.u64 	%rd150, %rd21;
	cvta.global.u64 	%rd152, %rd23;
	{ // callseq 22, 0
	.param .b64 param0;
	st.param.b64 	[param0], %rd148;
	.param .b64 param1;
	st.param.b64 	[param1], %rd150;
	.param .b32 param2;
	st.param.b32 	[param2], 24;
	.param .b64 param3;
	st.param.b64 	[param3], %rd152;
	.param .b64 param4;
	st.param.b64 	[param4], 1;
	call.uni 
	__assertfail, 
	(
	param0, 
	param1, 
	param2, 
	param3, 
	param4
	);
	} // callseq 22
$L__BB0_60:
	setp.le.f32 	%p38, %f5, 0f3F800000;
	@%p38 bra 	$L__BB0_62;
	cvta.global.u64 	%rd154, %rd19;
	cvta.global.u64 	%rd156, %rd21;
	cvta.global.u64 	%rd158, %rd23;
	{ // callseq 23, 0
	.param .b64 param0;
	st.param.b64 	[param0], %rd154;
	.param .b64 param1;
	st.param.b64 	[param1], %rd156;
	.param .b32 param2;
	st.param.b32 	[param2], 25;
	.param .b64 param3;
	st.param.b64 	[param3], %rd158;
	.param .b64 param4;
	st.param.b64 	[param4], 1;
	call.uni 
	__assertfail, 
	(
	param0, 
	param1, 
	param2, 
	param3, 
	param4
	);
	} // callseq 23
$L__BB0_62:
	mul.f32 	%f24, %f5, 0f41A80000;
	cvt.rpi.f32.f32 	%f25, %f24;
	cvt.rzi.u32.f32 	%r35, %f25;
	add.s32 	%r357, %r35, -1;
	setp.lt.u32 	%p39, %r357, 21;
	@%p39 bra 	$L__BB0_64;
	mov.u64 	%rd159, $str$3;
	cvta.global.u64 	%rd160, %rd159;
	cvta.global.u64 	%rd162, %rd21;
	cvta.global.u64 	%rd164, %rd23;
	{ // callseq 24, 0
	.param .b64 param0;
	st.param.b64 	[param0], %rd160;
	.param .b64 param1;
	st.param.b64 	[param1], %rd162;
	.param .b32 param2;
	st.param.b32 	[param2], 27;
	.param .b64 param3;
	st.param.b64 	[param3], %rd164;
	.param .b64 param4;
	st.param.b64 	[param4], 1;
	call.uni 
	__assertfail, 
	(
	param0, 
	param1, 
	param2, 
	param3, 
	param4
	);
	} // callseq 24
$L__BB0_64:
	ld.local.u32 	%r37, [%rd1];
	setp.lt.u32 	%p40, %r357, %r37;
	@%p40 bra 	$L__BB0_68;
	ld.local.u32 	%r207, [%rd1+4];
	setp.lt.u32 	%p41, %r35, %r207;
	mov.u32 	%r357, %r35;
	@%p41 bra 	$L__BB0_68;
	add.s32 	%r357, %r35, 1;
	ld.local.u32 	%r208, [%rd1+8];
	setp.lt.u32 	%p42, %r357, %r208;
	@%p42 bra 	$L__BB0_68;
	add.s32 	%r209, %r35, 2;
	ld.local.u32 	%r210, [%rd1+12];
	setp.lt.u32 	%p43, %r209, %r210;
	add.s32 	%r211, %r35, 3;
	selp.b32 	%r357, %r209, %r211, %p43;
$L__BB0_68:
	setp.lt.u32 	%p44, %r357, 25;
	@%p44 bra 	$L__BB0_70;
	mov.u64 	%rd165, $str$4;
	cvta.global.u64 	%rd166, %rd165;
	cvta.global.u64 	%rd168, %rd21;
	cvta.global.u64 	%rd170, %rd23;
	{ // callseq 25, 0
	.param .b64 param0;
	st.param.b64 	[param0], %rd166;
	.param .b64 param1;
	st.param.b64 	[param1], %rd168;
	.param .b32 param2;
	st.param.b32 	[param2], 29;
	.param .b64 param3;
	st.param.b64 	[param3], %rd170;
	.param .b64 param4;
	st.param.b64 	[param4], 1;
	call.uni 
	__assertfail, 
	(
	param0, 
	param1, 
	param2, 
	param3, 
	param4
	);
	} // callseq 25
$L__BB0_70:
	ld.local.u32 	%r358, [%rd1+12];
	setp.lt.u32 	%p45, %r357, %r358;
	mov.b32 	%r359, 4;
	@%p45 bra 	$L__BB0_73;
$L__BB0_71:
	setp.gt.u32 	%p49, %r357, %r358;
	@%p49 bra 	$L__BB0_77;
	mov.u64 	%rd171, $str$5;
	cvta.global.u64 	%rd172, %rd171;
	cvta.global.u64 	%rd174, %rd21;
	cvta.global.u64 	%rd176, %rd23;
	{ // callseq 26, 0
	.param .b64 param0;
	st.param.b64 	[param0], %rd172;
	.param .b64 param1;
	st.param.b64 	[param1], %rd174;
	.param .b32 param2;
	st.param.b32 	[param2], 32;
	.param .b64 param3;
	st.param.b64 	[param3], %rd176;
	.param .b64 param4;
	st.param.b64 	[param4], 1;
	call.uni 
	__assertfail, 
	(
	param0, 
	param1, 
	param2, 
	param3, 
	param4
	);
	} // callseq 26
	bra.uni 	$L__BB0_77;
$L__BB0_73:
	st.local.u32 	[%rd1+16], %r358;
	ld.local.u32 	%r358, [%rd1+8];
	setp.ge.u32 	%p46, %r357, %r358;
	mov.b32 	%r359, 3;
	@%p46 bra 	$L__BB0_71;
	st.local.u32 	[%rd1+12], %r358;
	ld.local.u32 	%r358, [%rd1+4];
	setp.ge.u32 	%p47, %r357, %r358;
	mov.b32 	%r359, 2;
	@%p47 bra 	$L__BB0_71;
	st.local.u32 	[%rd1+8], %r358;
	setp.ge.u32 	%p48, %r357, %r37;
	mov.b32 	%r359, 1;
	mov.u32 	%r358, %r37;
	@%p48 bra 	$L__BB0_71;
	st.local.u32 	[%rd1+4], %r37;
	mov.b32 	%r359, 0;
$L__BB0_77:
	setp.eq.s32 	%p50, %r359, 4;
	mul.wide.u32 	%rd177, %r359, 4;
	add.s64 	%rd6, %rd1, %rd177;
	@%p50 bra 	$L__BB0_80;
	ld.local.u32 	%r217, [%rd6+4];
	setp.lt.u32 	%p51, %r357, %r217;
	@%p51 bra 	$L__BB0_80;
	cvta.global.u64 	%rd179, %rd67;
	cvta.global.u64 	%rd181, %rd21;
	mov.u64 	%rd182, __unnamed_1;
	cvta.global.u64 	%rd183, %rd182;
	{ // callseq 27, 0
	.param .b64 param0;
	st.param.b64 	[param0], %rd179;
	.param .b64 param1;
	st.param.b64 	[param1], %rd181;
	.param .b32 param2;
	st.param.b32 	[param2], 33;
	.param .b64 param3;
	st.param.b64 	[param3], %rd183;
	.param .b64 param4;
	st.param.b64 	[param4], 1;
	call.uni 
	__assertfail, 
	(
	param0, 
	param1, 
	param2, 
	param3, 
	param4
	);
	} // callseq 27
$L__BB0_80:
	st.local.u32 	[%rd6], %r357;
	shr.u32 	%r218, %r8, 2;
	xor.b32  	%r219, %r218, %r8;
	shl.b32 	%r220, %r34, 4;
	shl.b32 	%r221, %r219, 1;
	xor.b32  	%r222, %r220, %r221;
	xor.b32  	%r223, %r222, %r34;
	xor.b32  	%r345, %r223, %r219;
	add.s32 	%r224, %r343, %r345;
	add.s32 	%r225, %r224, 1812185;
	cvt.rn.f32.u32 	%f26, %r225;
	fma.rn.f32 	%f6, %f26, 0f2F800000, 0f2F000000;
	setp.gt.f32 	%p52, %f6, 0f00000000;
	@%p52 bra 	$L__BB0_82;
	mov.u64 	%rd184, $str;
	cvta.global.u64 	%rd185, %rd184;
	cvta.global.u64 	%rd187, %rd21;
	cvta.global.u64 	%rd189, %rd23;
	{ // callseq 28, 0
	.param .b64 param0;
	st.param.b64 	[param0], %rd185;
	.param .b64 param1;
	st.param.b64 	[param1], %rd187;
	.param .b32 param2;
	st.param.b32 	[param2], 24;
	.param .b64 param3;
	st.param.b64 	[param3], %rd189;
	.param .b64 param4;
	st.param.b64 	[param4], 1;
	call.uni 
	__assertfail, 
	(
	param0, 
	param1, 
	param2, 
	param3, 
	param4
	);
	} // callseq 28
$L__BB0_82:
	setp.le.f32 	%p53, %f6, 0f3F800000;
	@%p53 bra 	$L__BB0_84;
	cvta.global.u64 	%rd191, %rd19;
	cvta.global.u64 	%rd193, %rd21;
	mov.u64 	%rd194, __unnamed_1;
	cvta.global.u64 	%rd195, %rd194;
	{ // callseq 29, 0
	.param .b64 param0;
	st.param.b64 	[param0], %rd191;
	.param .b64 param1;
	st.param.b64 	[param1], %rd193;
	.param .b32 param2;
	st.param.b32 	[param2], 25;
	.param .b64 param3;
	st.param.b64 	[param3], %rd195;
	.param .b64 param4;
	st.param.b64 	[param4], 1;
	call.uni 
	__assertfail, 
	(
	param0, 
	param1, 
	param2, 
	param3, 
	param4
	);
	} // callseq 29
$L__BB0_84:
	mul.f32 	%f27, %f6, 0f41A00000;
	cvt.rpi.f32.f32 	%f28, %f27;
	cvt.rzi.u32.f32 	%r48, %f28;
	add.s32 	%r361, %r48, -1;
	setp.lt.u32 	%p54, %r361, 20;
	@%p54 bra 	$L__BB0_86;
	mov.u64 	%rd196, $str$3;
	cvta.global.u64 	%rd197, %rd196;
	cvta.global.u64 	%rd199, %rd21;
	cvta.global.u64 	%rd201, %rd23;
	{ // callseq 30, 0
	.param .b64 param0;
	st.param.b64 	[param0], %rd197;
	.param .b64 param1;
	st.param.b64 	[param1], %rd199;
	.param .b32 param2;
	st.param.b32 	[param2], 27;
	.param .b64 param3;
	st.param.b64 	[param3], %rd201;
	.param .b64 param4;
	st.param.b64 	[param4], 1;
	call.uni 
	__assertfail, 
	(
	param0, 
	param1, 
	param2, 
	param3, 
	param4
	);
	} // callseq 30
$L__BB0_86:
	ld.local.u32 	%r50, [%rd1];
	setp.lt.u32 	%p55, %r361, %r50;
	@%p55 bra 	$L__BB0_91;
	ld.local.u32 	%r226, [%rd1+4];
	setp.lt.u32 	%p56, %r48, %r226;
	mov.u32 	%r361, %r48;
	@%p56 bra 	$L__BB0_91;
	add.s32 	%r361, %r48, 1;
	ld.local.u32 	%r227, [%rd1+8];
	setp.lt.u32 	%p57, %r361, %r227;
	@%p57 bra 	$L__BB0_91;
	add.s32 	%r361, %r48, 2;
	ld.local.u32 	%r228, [%rd1+12];
	setp.lt.u32 	%p58, %r361, %r228;
	@%p58 bra 	$L__BB0_91;
	add.s32 	%r229, %r48, 3;
	ld.local.u32 	%r230, [%rd1+16];
	setp.lt.u32 	%p59, %r229, %r230;
	add.s32 	%r231, %r48, 4;
	selp.b32 	%r361, %r229, %r231, %p59;
$L__BB0_91:
	setp.lt.u32 	%p60, %r361, 25;
	@%p60 bra 	$L__BB0_93;
	mov.u64 	%rd202, $str$4;
	cvta.global.u64 	%rd203, %rd202;
	cvta.global.u64 	%rd205, %rd21;
	cvta.global.u64 	%rd207, %rd23;
	{ // callseq 31, 0
	.param .b64 param0;
	st.param.b64 	[param0], %rd203;
	.param .b64 param1;
	st.param.b64 	[param1], %rd205;
	.param .b32 param2;
	st.param.b32 	[param2], 29;
	.param .b64 param3;
	st.param.b64 	[param3], %rd207;
	.param .b64 param4;
	st.param.b64 	[param4], 1;
	call.uni 
	__assertfail, 
	(
	param0, 
	param1, 
	param2, 
	param3, 
	param4
	);
	} // callseq 31
$L__BB0_93:
	ld.local.u32 	%r362, [%rd1+16];
	setp.lt.u32 	%p61, %r361, %r362;
	mov.b32 	%r363, 5;
	@%p61 bra 	$L__BB0_96;
$L__BB0_94:
	setp.gt.u32 	%p66, %r361, %r362;
	@%p66 bra 	$L__BB0_101;
	mov.u64 	%rd208, $str$5;
	cvta.global.u64 	%rd209, %rd208;
	cvta.global.u64 	%rd211, %rd21;
	cvta.global.u64 	%rd213, %rd23;
	{ // callseq 32, 0
	.param .b64 param0;
	st.param.b64 	[param0], %rd209;
	.param .b64 param1;
	st.param.b64 	[param1], %rd211;
	.param .b32 param2;
	st.param.b32 	[param2], 32;
	.param .b64 param3;
	st.param.b64 	[param3], %rd213;
	.param .b64 param4;
	st.param.b64 	[param4], 1;
	call.uni 
	__assertfail, 
	(
	param0, 
	param1, 
	param2, 
	param3, 
	param4
	);
	} // callseq 32
	bra.uni 	$L__BB0_101;
$L__BB0_96:
	st.local.u32 	[%rd1+20], %r362;
	ld.local.u32 	%r362, [%rd1+12];
	setp.ge.u32 	%p62, %r361, %r362;
	mov.b32 	%r363, 4;
	@%p62 bra 	$L__BB0_94;
	st.local.u32 	[%rd1+16], %r362;
	ld.local.u32 	%r362, [%rd1+8];
	setp.ge.u32 	%p63, %r361, %r362;
	mov.b32 	%r363, 3;
	@%p63 bra 	$L__BB0_94;
	st.local.u32 	[%rd1+12], %r362;
	ld.local.u32 	%r362, [%rd1+4];
	setp.ge.u32 	%p64, %r361, %r362;
	mov.b32 	%r363, 2;
	@%p64 bra 	$L__BB0_94;
	st.local.u32 	[%rd1+8], %r362;
	setp.ge.u32 	%p65, %r361, %r50;
	mov.b32 	%r363, 1;
	mov.u32 	%r362, %r50;
	@%p65 bra 	$L__BB0_94;
	st.local.u32 	[%rd1+4], %r50;
	mov.b32 	%r363, 0;
$L__BB0_101:
	setp.eq.s32 	%p67, %r363, 5;
	mul.wide.u32 	%rd214, %r363, 4;
	add.s64 	%rd7, %rd1, %rd214;
	@%p67 bra 	$L__BB0_104;
	ld.local.u32 	%r238, [%rd7+4];
	setp.lt.u32 	%p68, %r361, %r238;
	@%p68 bra 	$L__BB0_104;
	cvta.global.u64 	%rd216, %rd67;
	cvta.global.u64 	%rd218, %rd21;
	mov.u64 	%rd219, __unnamed_1;
	cvta.global.u64 	%rd220, %rd219;
	{ // callseq 33, 0
	.param .b64 param0;
	st.param.b64 	[param0], %rd216;
	.param .b64 param1;
	st.param.b64 	[param1], %rd218;
	.param .b32 param2;
	st.param.b32 	[param2], 33;
	.param .b64 param3;
	st.param.b64 	[param3], %rd220;
	.param .b64 param4;
	st.param.b64 	[param4], 1;
	call.uni 
	__assertfail, 
	(
	param0, 
	param1, 
	param2, 
	param3, 
	param4
	);
	} // callseq 33
$L__BB0_104:
	st.local.u32 	[%rd7], %r361;
	shr.u32 	%r239, %r10, 2;
	xor.b32  	%r240, %r239, %r10;
	shl.b32 	%r241, %r345, 4;
	shl.b32 	%r242, %r240, 1;
	xor.b32  	%r243, %r241, %r242;
	xor.b32  	%r244, %r243, %r345;
	xor.b32  	%r346, %r244, %r240;
	add.s32 	%r245, %r343, %r346;
	add.s32 	%r246, %r245, 2174622;
	cvt.rn.f32.u32 	%f29, %r246;
	fma.rn.f32 	%f7, %f29, 0f2F800000, 0f2F000000;
	setp.gt.f32 	%p69, %f7, 0f00000000;
	@%p69 bra 	$L__BB0_106;
	mov.u64 	%rd221, $str;
	cvta.global.u64 	%rd222, %rd221;
	cvta.global.u64 	%rd224, %rd21;
	cvta.global.u64 	%rd226, %rd23;
	{ // callseq 34, 0
	.param .b64 param0;
	st.param.b64 	[param0], %rd222;
	.param .b64 param1;
	st.param.b64 	[param1], %rd224;
	.param .b32 param2;
	st.param.b32 	[param2], 24;
	.param .b64 param3;
	st.param.b64 	[param3], %rd226;
	.param .b64 param4;
	st.param.b64 	[param4], 1;
	call.uni 
	__assertfail, 
	(
	param0, 
	param1, 
	param2, 
	param3, 
	param4
	);
	} // callseq 34
$L__BB0_106:
	setp.le.f32 	%p70, %f7, 0f3F800000;
	@%p70 bra 	$L__BB0_108;
	cvta.global.u64 	%rd228, %rd19;
	cvta.global.u64 	%rd230, %rd21;
	mov.u64 	%rd231, __unnamed_1;
	cvta.global.u64 	%rd232, %rd231;
	{ // callseq 35, 0
	.param .b64 param0;
	st.param.b64 	[param0], %rd228;
	.param .b64 param1;
	st.param.b64 	[param1], %rd230;
	.param .b32 param2;
	st.param.b32 	[param2], 25;
	.param .b64 param3;
	st.param.b64 	[param3], %rd232;
	.param .b64 param4;
	st.param.b64 	[param4], 1;
	call.uni 
	__assertfail, 
	(
	param0, 
	param1, 
	param2, 
	param3, 
	param4
	);
	} // callseq 35
$L__BB0_108:
	mul.f32 	%f30, %f7, 0f41980000;
	cvt.rpi.f32.f32 	%f31, %f30;
	cvt.rzi.u32.f32 	%r63, %f31;
	add.s32 	%r365, %r63, -1;
	setp.lt.u32 	%p71, %r365, 19;
	@%p71 bra 	$L__BB0_110;
	mov.u64 	%rd233, $str$3;
	cvta.global.u64 	%rd234, %rd233;
	cvta.global.u64 	%rd236, %rd21;
	cvta.global.u64 	%rd238, %rd23;
	{ // callseq 36, 0
	.param .b64 param0;
	st.param.b64 	[param0], %rd234;
	.param .b64 param1;
	st.param.b64 	[param1], %rd236;
	.param .b32 param2;
	st.param.b32 	[param2], 27;
	.param .b64 param3;
	st.param.b64 	[param3], %rd238;
	.param .b64 param4;
	st.param.b64 	[param4], 1;
	call.uni 
	__assertfail, 
	(
	param0, 
	param1, 
	param2, 
	param3, 
	param4
	);
	} // callseq 36
$L__BB0_110:
	ld.local.u32 	%r65, [%rd1];
	setp.lt.u32 	%p72, %r365, %r65;
	@%p72 bra 	$L__BB0_116;
	ld.local.u32 	%r247, [%rd1+4];
	setp.lt.u32 	%p73, %r63, %r247;
	mov.u32 	%r365, %r63;
	@%p73 bra 	$L__BB0_116;
	add.s32 	%r365, %r63, 1;
	ld.local.u32 	%r248, [%rd1+8];
	setp.lt.u32 	%p74, %r365, %r248;
	@%p74 bra 	$L__BB0_116;
	add.s32 	%r365, %r63, 2;
	ld.local.u32 	%r249, [%rd1+12];
	setp.lt.u32 	%p75, %r365, %r249;
	@%p75 bra 	$L__BB0_116;
	add.s32 	%r365, %r63, 3;
	ld.local.u32 	%r250, [%rd1+16];
	setp.lt.u32 	%p76, %r365, %r250;
	@%p76 bra 	$L__BB0_116;
	add.s32 	%r251, %r63, 4;
	ld.local.u32 	%r252, [%rd1+20];
	setp.lt.u32 	%p77, %r251, %r252;
	add.s32 	%r253, %r63, 5;
	selp.b32 	%r365, %r251, %r253, %p77;
$L__BB0_116:
	setp.lt.u32 	%p78, %r365, 25;
	@%p78 bra 	$L__BB0_118;
	mov.u64 	%rd239, $str$4;
	cvta.global.u64 	%rd240, %rd239;
	cvta.global.u64 	%rd242, %rd21;
	cvta.global.u64 	%rd244, %rd23;
	{ // callseq 37, 0
	.param .b64 param0;
	st.param.b64 	[param0], %rd240;
	.param .b64 param1;
	st.param.b64 	[param1], %rd242;
	.param .b32 param2;
	st.param.b32 	[param2], 29;
	.param .b64 param3;
	st.param.b64 	[param3], %rd244;
	.param .b64 param4;
	st.param.b64 	[param4], 1;
	call.uni 
	__assertfail, 
	(
	param0, 
	param1, 
	param2, 
	param3, 
	param4
	);
	} // callseq 37
$L__BB0_118:
	ld.local.u32 	%r366, [%rd1+20];
	setp.lt.u32 	%p79, %r365, %r366;
	mov.b32 	%r367, 6;
	@%p79 bra 	$L__BB0_121;
$L__BB0_119:
	setp.gt.u32 	%p85, %r365, %r366;
	@%p85 bra 	$L__BB0_127;
	mov.u64 	%rd245, $str$5;
	cvta.global.u64 	%rd246, %rd245;
	cvta.global.u64 	%rd248, %rd21;
	cvta.global.u64 	%rd250, %rd23;
	{ // callseq 38, 0
	.param .b64 param0;
	st.param.b64 	[param0], %rd246;
	.param .b64 param1;
	st.param.b64 	[param1], %rd248;
	.param .b32 param2;
	st.param.b32 	[param2], 32;
	.param .b64 param3;
	st.param.b64 	[param3], %rd250;
	.param .b64 param4;
	st.param.b64 	[param4], 1;
	call.uni 
	__assertfail, 
	(
	param0, 
	param1, 
	param2, 
	param3, 
	param4
	);
	} // callseq 38
	bra.uni 	$L__BB0_127;
$L__BB0_121:
	st.local.u32 	[%rd1+24], %r366;
	ld.local.u32 	%r366, [%rd1+16];
	setp.ge.u32 	%p80, %r365, %r366;
	mov.b32 	%r367, 5;
	@%p80 bra 	$L__BB0_119;
	st.local.u32 	[%rd1+20], %r366;
	ld.local.u32 	%r366, [%rd1+12];
	setp.ge.u32 	%p81, %r365, %r366;
	mov.b32 	%r367, 4;
	@%p81 bra 	$L__BB0_119;
	st.local.u32 	[%rd1+16], %r366;
	ld.local.u32 	%r366, [%rd1+8];
	setp.ge.u32 	%p82, %r365, %r366;
	mov.b32 	%r367, 3;
	@%p82 bra 	$L__BB0_119;
	st.local.u32 	[%rd1+12], %r366;
	ld.local.u32 	%r366, [%rd1+4];
	setp.ge.u32 	%p83, %r365, %r366;
	mov.b32 	%r367, 2;
	@%p83 bra 	$L__BB0_119;
	st.local.u32 	[%rd1+8], %r366;
	setp.ge.u32 	%p84, %r365, %r65;
	mov.b32 	%r367, 1;
	mov.u32 	%r366, %r65;
	@%p84 bra 	$L__BB0_119;
	st.local.u32 	[%rd1+4], %r65;
	mov.b32 	%r367, 0;
$L__BB0_127:
	setp.eq.s32 	%p86, %r367, 6;
	mul.wide.u32 	%rd251, %r367, 4;
	add.s64 	%rd8, %rd1, %rd251;
	@%p86 bra 	$L__BB0_130;
	ld.local.u32 	%r261, [%rd8+4];
	setp.lt.u32 	%p87, %r365, %r261;
	@%p87 bra 	$L__BB0_130;
	cvta.global.u64 	%rd253, %rd67;
	cvta.global.u64 	%rd255, %rd21;
	mov.u64 	%rd256, __unnamed_1;
	cvta.global.u64 	%rd257, %rd256;
	{ // callseq 39, 0
	.param .b64 param0;
	st.param.b64 	[param0], %rd253;
	.param .b64 param1;
	st.param.b64 	[param1], %rd255;
	.param .b32 param2;
	st.param.b32 	[param2], 33;
	.param .b64 param3;
	st.param.b64 	[param3], %rd257;
	.param .b64 param4;
	st.param.b64 	[param4], 1;
	call.uni 
	__assertfail, 
	(
	param0, 
	param1, 
	param2, 
	param3, 
	param4
	);
	} // callseq 39
$L__BB0_130:
	st.local.u32 	[%rd8], %r365;
	shr.u32 	%r262, %r14, 2;
	xor.b32  	%r263, %r262, %r14;
	shl.b32 	%r264, %r346, 4;
	shl.b32 	%r265, %r263, 1;
	xor.b32  	%r266, %r264, %r265;
	xor.b32  	%r267, %r266, %r346;
	xor.b32  	%r347, %r267, %r263;
	add.s32 	%r268, %r343, %r347;
	add.s32 	%r269, %r268, 2537059;
	cvt.rn.f32.u32 	%f32, %r269;
	fma.rn.f32 	%f8, %f32, 0f2F800000, 0f2F000000;
	setp.gt.f32 	%p88, %f8, 0f00000000;
	@%p88 bra 	$L__BB0_132;
	mov.u64 	%rd258, $str;
	cvta.global.u64 	%rd259, %rd258;
	cvta.global.u64 	%rd261, %rd21;
	cvta.global.u64 	%rd263, %rd23;
	{ // callseq 40, 0
	.param .b64 param0;
	st.param.b64 	[param0], %rd259;
	.param .b64 param1;
	st.param.b64 	[param1], %rd261;
	.param .b32 param2;
	st.param.b32 	[param2], 24;
	.param .b64 param3;
	st.param.b64 	[param3], %rd263;
	.param .b64 param4;
	st.param.b64 	[param4], 1;
	call.uni 
	__assertfail, 
	(
	param0, 
	param1, 
	param2, 
	param3, 
	param4
	);
	} // callseq 40
$L__BB0_132:
	setp.le.f32 	%p89, %f8, 0f3F800000;
	@%p89 bra 	$L__BB0_134;
	cvta.global.u64 	%rd265, %rd19;
	cvta.global.u64 	%rd267, %rd21;
	mov.u64 	%rd268, __unnamed_1;
	cvta.global.u64 	%rd269, %rd268;
	{ // callseq 41, 0
	.param .b64 param0;
	st.param.b64 	[param0], %rd265;
	.param .b64 param1;
	st.param.b64 	[param1], %rd267;
	.param .b32 param2;
	st.param.b32 	[param2], 25;
	.param .b64 param3;
	st.param.b64 	[param3], %rd269;
	.param .b64 param4;
	st.param.b64 	[param4], 1;
	call.uni 
	__assertfail, 
	(
	param0, 
	param1, 
	param2, 
	param3, 
	param4
	);
	} // callseq 41
$L__BB0_134:
	mul.f32 	%f33, %f8, 0f41900000;
	cvt.rpi.f32.f32 	%f34, %f33;
	cvt.rzi.u32.f32 	%r80, %f34;
	add.s32 	%r369, %r80, -1;
	setp.lt.u32 	%p90, %r369, 18;
	@%p90 bra 	$L__BB0_136;
	mov.u64 	%rd270, $str$3;
	cvta.global.u64 	%rd271, %rd270;
	cvta.global.u64 	%rd273, %rd21;
	cvta.global.u64 	%rd275, %rd23;
	{ // callseq 42, 0
	.param .b64 param0;
	st.param.b64 	[param0], %rd271;
	.param .b64 param1;
	st.param.b64 	[param1], %rd273;
	.param .b32 param2;
	st.param.b32 	[param2], 27;
	.param .b64 param3;
	st.param.b64 	[param3], %rd275;
	.param .b64 param4;
	st.param.b64 	[param4], 1;
	call.uni 
	__assertfail, 
	(
	param0, 
	param1, 
	param2, 
	param3, 
	param4
	);
	} // callseq 42
$L__BB0_136:
	ld.local.u32 	%r82, [%rd1];
	setp.lt.u32 	%p91, %r369, %r82;
	@%p91 bra 	$L__BB0_143;
	ld.local.u32 	%r270, [%rd1+4];
	setp.lt.u32 	%p92, %r80, %r270;
	mov.u32 	%r369, %r80;
	@%p92 bra 	$L__BB0_143;
	add.s32 	%r369, %r80, 1;
	ld.local.u32 	%r271, [%rd1+8];
	setp.lt.u32 	%p93, %r369, %r271;
	@%p93 bra 	$L__BB0_143;
	add.s32 	%r369, %r80, 2;
	ld.local.u32 	%r272, [%rd1+12];
	setp.lt.u32 	%p94, %r369, %r272;
	@%p94 bra 	$L__BB0_143;
	add.s32 	%r369, %r80, 3;
	ld.local.u32 	%r273, [%rd1+16];
	setp.lt.u32 	%p95, %r369, %r273;
	@%p95 bra 	$L__BB0_143;
	add.s32 	%r369, %r80, 4;
	ld.local.u32 	%r274, [%rd1+20];
	setp.lt.u32 	%p96, %r369, %r274;
	@%p96 bra 	$L__BB0_143;
	add.s32 	%r275, %r80, 5;
	ld.local.u32 	%r276, [%rd1+24];
	setp.lt.u32 	%p97, %r275, %r276;
	add.s32 	%r277, %r80, 6;
	selp.b32 	%r369, %r275, %r277, %p97;
$L__BB0_143:
	setp.lt.u32 	%p98, %r369, 25;
	@%p98 bra 	$L__BB0_145;
	mov.u64 	%rd276, $str$4;
	cvta.global.u64 	%rd277, %rd276;
	cvta.global.u64 	%rd279, %rd21;
	cvta.global.u64 	%rd281, %rd23;
	{ // callseq 43, 0
	.param .b64 param0;
	st.param.b64 	[param0], %rd277;
	.param .b64 param1;
	st.param.b64 	[param1], %rd279;
	.param .b32 param2;
	st.param.b32 	[param2], 29;
	.param .b64 param3;
	st.param.b64 	[param3], %rd281;
	.param .b64 param4;
	st.param.b64 	[param4], 1;
	call.uni 
	__assertfail, 
	(
	param0, 
	param1, 
	param2, 
	param3, 
	param4
	);
	} // callseq 43
$L__BB0_145:
	ld.local.u32 	%r370, [%rd1+24];
	setp.lt.u32 	%p99, %r369, %r370;
	mov.b32 	%r371, 7;
	@%p99 bra 	$L__BB0_148;
$L__BB0_146:
	setp.gt.u32 	%p106, %r369, %r370;
	@%p106 bra 	$L__BB0_155;
	mov.u64 	%rd282, $str$5;
	cvta.global.u64 	%rd283, %rd282;
	cvta.global.u64 	%rd285, %rd21;
	cvta.global.u64 	%rd287, %rd23;
	{ // callseq 44, 0
	.param .b64 param0;
	st.param.b64 	[param0], %rd283;
	.param .b64 param1;
	st.param.b64 	[param1], %rd285;
	.param .b32 param2;
	st.param.b32 	[param2], 32;
	.param .b64 param3;
	st.param.b64 	[param3], %rd287;
	.param .b64 param4;
	st.param.b64 	[param4], 1;
	call.uni 
	__assertfail, 
	(
	param0, 
	param1, 
	param2, 
	param3, 
	param4
	);
	} // callseq 44
	bra.uni 	$L__BB0_155;
$L__BB0_148:
	st.local.u32 	[%rd1+28], %r370;
	ld.local.u32 	%r370, [%rd1+20];
	setp.ge.u32 	%p100, %r369, %r370;
	mov.b32 	%r371, 6;
	@%p100 bra 	$L__BB0_146;
	st.local.u32 	[%rd1+24], %r370;
	ld.local.u32 	%r370, [%rd1+16];
	setp.ge.u32 	%p101, %r369, %r370;
	mov.b32 	%r371, 5;
	@%p101 bra 	$L__BB0_146;
	st.local.u32 	[%rd1+20], %r370;
	ld.local.u32 	%r370, [%rd1+12];
	setp.ge.u32 	%p102, %r369, %r370;
	mov.b32 	%r371, 4;
	@%p102 bra 	$L__BB0_146;
	st.local.u32 	[%rd1+16], %r370;
	ld.local.u32 	%r370, [%rd1+8];
	setp.ge.u32 	%p103, %r369, %r370;
	mov.b32 	%r371, 3;
	@%p103 bra 	$L__BB0_146;
	st.local.u32 	[%rd1+12], %r370;
	ld.local.u32 	%r370, [%rd1+4];
	setp.ge.u32 	%p104, %r369, %r370;
	mov.b32 	%r371, 2;
	@%p104 bra 	$L__BB0_146;
	st.local.u32 	[%rd1+8], %r370;
	setp.ge.u32 	%p105, %r369, %r82;
	mov.b32 	%r371, 1;
	mov.u32 	%r370, %r82;
	@%p105 bra 	$L__BB0_146;
	st.local.u32 	[%rd1+4], %r82;
	mov.b32 	%r371, 0;
$L__BB0_155:
	setp.eq.s32 	%p107, %r371, 7;
	mul.wide.u32 	%rd288, %r371, 4;
	add.s64 	%rd9, %rd1, %rd288;
	@%p107 bra 	$L__BB0_158;
	ld.local.u32 	%r286, [%rd9+4];
	setp.lt.u32 	%p108, %r369, %r286;
	@%p108 bra 	$L__BB0_158;
	cvta.global.u64 	%rd290, %rd67;
	cvta.global.u64 	%rd292, %rd21;
	mov.u64 	%rd293, __unnamed_1;
	cvta.global.u64 	%rd294, %rd293;
	{ // callseq 45, 0
	.param .b64 param0;
	st.param.b64 	[param0], %rd290;
	.param .b64 param1;
	st.param.b64 	[param1], %rd292;
	.param .b32 param2;
	st.param.b32 	[param2], 33;
	.param .b64 param3;
	st.param.b64 	[param3], %rd294;
	.param .b64 param4;
	st.param.b64 	[param4], 1;
	call.uni 
	__assertfail, 
	(
	param0, 
	param1, 
	param2, 
	param3, 
	param4
	);
	} // callseq 45
$L__BB0_158:
	st.local.u32 	[%rd9], %r369;
	shr.u32 	%r287, %r23, 2;
	xor.b32  	%r288, %r287, %r23;
	shl.b32 	%r289, %r347, 4;
	shl.b32 	%r290, %r288, 1;
	xor.b32  	%r291, %r289, %r290;
	xor.b32  	%r292, %r291, %r347;
	xor.b32  	%r348, %r292, %r288;
	add.s32 	%r293, %r343, %r348;
	add.s32 	%r294, %r293, 2899496;
	cvt.rn.f32.u32 	%f35, %r294;
	fma.rn.f32 	%f9, %f35, 0f2F800000, 0f2F000000;
	setp.gt.f32 	%p109, %f9, 0f00000000;
	@%p109 bra 	$L__BB0_160;
	mov.u64 	%rd295, $str;
	cvta.global.u64 	%rd296, %rd295;
	cvta.global.u64 	%rd298, %rd21;
	cvta.global.u64 	%rd300, %rd23;
	{ // callseq 46, 0
	.param .b64 param0;
	st.param.b64 	[param0], %rd296;
	.param .b64 param1;
	st.param.b64 	[param1], %rd298;
	.param .b32 param2;
	st.param.b32 	[param2], 24;
	.param .b64 param3;
	st.param.b64 	[param3], %rd300;
	.param .b64 param4;
	st.param.b64 	[param4], 1;
	call.uni 
	__assertfail, 
	(
	param0, 
	param1, 
	param2, 
	param3, 
	param4
	);
	} // callseq 46
$L__BB0_160:
	setp.le.f32 	%p110, %f9, 0f3F800000;
	@%p110 bra 	$L__BB0_162;
	cvta.global.u64 	%rd302, %rd19;
	cvta.global.u64 	%rd304, %rd21;
	mov.u64 	%rd305, __unnamed_1;
	cvta.global.u64 	%rd306, %rd305;
	{ // callseq 47, 0
	.param .b64 param0;
	st.param.b64 	[param0], %rd302;
	.param .b64 param1;
	st.param.b64 	[param1], %rd304;
	.param .b32 param2;
	st.param.b32 	[param2], 25;
	.param .b64 param3;
	st.param.b64 	[param3], %rd306;
	.param .b64 param4;
	st.param.b64 	[param4], 1;
	call.uni 
	__assertfail, 
	(
	param0, 
	param1, 
	param2, 
	param3, 
	param4
	);
	} // callseq 47
$L__BB0_162:
	mul.f32 	%f36, %f9, 0f41880000;
	cvt.rpi.f32.f32 	%f37, %f36;
	cvt.rzi.u32.f32 	%r99, %f37;
	add.s32 	%r373, %r99, -1;
	setp.lt.u32 	%p111, %r373, 17;
	@%p111 bra 	$L__BB0_164;
	mov.u64 	%rd307, $str$3;
	cvta.global.u64 	%rd308, %rd307;
	cvta.global.u64 	%rd310, %rd21;
	cvta.global.u64 	%rd312, %rd23;
	{ // callseq 48, 0
	.param .b64 param0;
	st.param.b64 	[param0], %rd308;
	.param .b64 param1;
	st.param.b64 	[param1], %rd310;
	.param .b32 param2;
	st.param.b32 	[param2], 27;
	.param .b64 param3;
	st.param.b64 	[param3], %rd312;
	.param .b64 param4;
	st.param.b64 	[param4], 1;
	call.uni 
	__assertfail, 
	(
	param0, 
	param1, 
	param2, 
	param3, 
	param4
	);
	} // callseq 48
$L__BB0_164:
	ld.local.u32 	%r101, [%rd1];
	setp.lt.u32 	%p112, %r373, %r101;
	@%p112 bra 	$L__BB0_172;
	ld.local.u32 	%r295, [%rd1+4];
	setp.lt.u32 	%p113, %r99, %r295;
	mov.u32 	%r373, %r99;
	@%p113 bra 	$L__BB0_172;
	add.s32 	%r373, %r99, 1;
	ld.local.u32 	%r296, [%rd1+8];
	setp.lt.u32 	%p114, %r373, %r296;
	@%p114 bra 	$L__BB0_172;
	add.s32 	%r373, %r99, 2;
	ld.local.u32 	%r297, [%rd1+12];
	setp.lt.u32 	%p115, %r373, %r297;
	@%p115 bra 	$L__BB0_172;
	add.s32 	%r373, %r99, 3;
	ld.local.u32 	%r298, [%rd1+16];
	setp.lt.u32 	%p116, %r373, %r298;
	@%p116 bra 	$L__BB0_172;
	add.s32 	%r373, %r99, 4;
	ld.local.u32 	%r299, [%rd1+20];
	setp.lt.u32 	%p117, %r373, %r299;
	@%p117 bra 	$L__BB0_172;
	add.s32 	%r373, %r99, 5;
	ld.local.u32 	%r300, [%rd1+24];
	setp.lt.u32 	%p118, %r373, %r300;
	@%p118 bra 	$L__BB0_172;
	add.s32 	%r301, %r99, 6;
	ld.local.u32 	%r302, [%rd1+28];
	setp.lt.u32 	%p119, %r301, %r302;
	add.s32 	%r303, %r99, 7;
	selp.b32 	%r373, %r301, %r303, %p119;
$L__BB0_172:
	setp.lt.u32 	%p120, %r373, 25;
	@%p120 bra 	$L__BB0_174;
	mov.u64 	%rd313, $str$4;
	cvta.global.u64 	%rd314, %rd313;
	cvta.global.u64 	%rd316, %rd21;
	cvta.global.u64 	%rd318, %rd23;
	{ // callseq 49, 0
	.param .b64 param0;
	st.param.b64 	[param0], %rd314;
	.param .b64 param1;
	st.param.b64 	[param1], %rd316;
	.param .b32 param2;
	st.param.b32 	[param2], 29;
	.param .b64 param3;
	st.param.b64 	[param3], %rd318;
	.param .b64 param4;
	st.param.b64 	[param4], 1;
	call.uni 
	__assertfail, 
	(
	param0, 
	param1, 
	param2, 
	param3, 
	param4
	);
	} // callseq 49
$L__BB0_174:
	ld.local.u32 	%r374, [%rd1+28];
	setp.lt.u32 	%p121, %r373, %r374;
	mov.b32 	%r375, 8;
	@%p121 bra 	$L__BB0_177;
$L__BB0_175:
	setp.gt.u32 	%p129, %r373, %r374;
	@%p129 bra 	$L__BB0_185;
	mov.u64 	%rd319, $str$5;
	cvta.global.u64 	%rd320, %rd319;
	cvta.global.u64 	%rd322, %rd21;
	cvta.global.u64 	%rd324, %rd23;
	{ // callseq 50, 0
	.param .b64 param0;
	st.param.b64 	[param0], %rd320;
	.param .b64 param1;
	st.param.b64 	[param1], %rd322;
	.param .b32 param2;
	st.param.b32 	[param2], 32;
	.param .b64 param3;
	st.param.b64 	[param3], %rd324;
	.param .b64 param4;
	st.param.b64 	[param4], 1;
	call.uni 
	__assertfail, 
	(
	param0, 
	param1, 
	param2, 
	param3, 
	param4
	);
	} // callseq 50
	bra.uni 	$L__BB0_185;
$L__BB0_177:
	st.local.u32 	[%rd1+32], %r374;
	ld.local.u32 	%r374, [%rd1+24];
	setp.ge.u32 	%p122, %r373, %r374;
	mov.b32 	%r375, 7;
	@%p122 bra 	$L__BB0_175;
	st.local.u32 	[%rd1+28], %r374;
	ld.local.u32 	%r374, [%rd1+20];
	setp.ge.u32 	%p123, %r373, %r374;
	mov.b32 	%r375, 6;
	@%p123 bra 	$L__BB0_175;
	st.local.u32 	[%rd1+24], %r374;
	ld.local.u32 	%r374, [%rd1+16];
	setp.ge.u32 	%p124, %r373, %r374;
	mov.b32 	%r375, 5;
	@%p124 bra 	$L__BB0_175;
	st.local.u32 	[%rd1+20], %r374;
	ld.local.u32 	%r374, [%rd1+12];
	setp.ge.u32 	%p125, %r373, %r374;
	mov.b32 	%r375, 4;
	@%p125 bra 	$L__BB0_175;
	st.local.u32 	[%rd1+16], %r374;
	ld.local.u32 	%r374, [%rd1+8];
	setp.ge.u32 	%p126, %r373, %r374;
	mov.b32 	%r375, 3;
	@%p126 bra 	$L__BB0_175;
	st.local.u32 	[%rd1+12], %r374;
	ld.local.u32 	%r374, [%rd1+4];
	setp.ge.u32 	%p127, %r373, %r374;
	mov.b32 	%r375, 2;
	@%p127 bra 	$L__BB0_175;
	st.local.u32 	[%rd1+8], %r374;
	setp.ge.u32 	%p128, %r373, %r101;
	mov.b32 	%r375, 1;
	mov.u32 	%r374, %r101;
	@%p128 bra 	$L__BB0_175;
	st.local.u32 	[%rd1+4], %r101;
	mov.b32 	%r375, 0;
$L__BB0_185:
	setp.eq.s32 	%p130, %r375, 8;
	mul.wide.u32 	%rd325, %r375, 4;
	add.s64 	%rd10, %rd1, %rd325;
	@%p130 bra 	$L__BB0_188;
	ld.local.u32 	%r313, [%rd10+4];
	setp.lt.u32 	%p131, %r373, %r313;
	@%p131 bra 	$L__BB0_188;
	cvta.global.u64 	%rd327, %rd67;
	cvta.global.u64 	%rd329, %rd21;
	mov.u64 	%rd330, __unnamed_1;
	cvta.global.u64 	%rd331, %rd330;
	{ // callseq 51, 0
	.param .b64 param0;
	st.param.b64 	[param0], %rd327;
	.param .b64 param1;
	st.param.b64 	[param1], %rd329;
	.param .b32 param2;
	st.param.b32 	[param2], 33;
	.param .b64 param3;
	st.param.b64 	[param3], %rd331;
	.param .b64 param4;
	st.param.b64 	[param4], 1;
	call.uni 
	__assertfail, 
	(
	param0, 
	param1, 
	param2, 
	param3, 
	param4
	);
	} // callseq 51
$L__BB0_188:
	st.local.u32 	[%rd10], %r373;
	shr.u32 	%r314, %r34, 2;
	xor.b32  	%r315, %r314, %r34;
	shl.b32 	%r316, %r348, 4;
	shl.b32 	%r317, %r315, 1;
	xor.b32  	%r318, %r316, %r317;
	xor.b32  	%r319, %r318, %r348;
	xor.b32  	%r349, %r319, %r315;
	add.s32 	%r320, %r343, %r349;
	add.s32 	%r321, %r320, 3261933;
	cvt.rn.f32.u32 	%f38, %r321;
	fma.rn.f32 	%f10, %f38, 0f2F800000, 0f2F000000;
	setp.gt.f32 	%p132, %f10, 0f00000000;
	@%p132 bra 	$L__BB0_190;
	mov.u64 	%rd332, $str;
	cvta.global.u64 	%rd333, %rd332;
	cvta.global.u64 	%rd335, %rd21;
	cvta.global.u64 	%rd337, %rd23;
	{ // callseq 52, 0
	.param .b64 param0;
	st.param.b64 	[param0], %rd333;
	.param .b64 param1;
	st.param.b64 	[param1], %rd335;
	.param .b32 param2;
	st.param.b32 	[param2], 24;
	.param .b64 param3;
	st.param.b64 	[param3], %rd337;
	.param .b64 param4;
	st.param.b64 	[param4], 1;
	call.uni 
	__assertfail, 
	(
	param0, 
	param1, 
	param2, 
	param3, 
	param4
	);
	} // callseq 52
$L__BB0_190:
	setp.le.f32 	%p133, %f10, 0f3F800000;
	@%p133 bra 	$L__BB0_192;
	cvta.global.u64 	%rd339, %rd19;
	cvta.global.u64 	%rd341, %rd21;
	mov.u64 	%rd342, __unnamed_1;
	cvta.global.u64 	%rd343, %rd342;
	{ // callseq 53, 0
	.param .b64 param0;
	st.param.b64 	[param0], %rd339;
	.param .b64 param1;
	st.param.b64 	[param1], %rd341;
	.param .b32 param2;
	st.param.b32 	[param2], 25;
	.param .b64 param3;
	st.param.b64 	[param3], %rd343;
	.param .b64 param4;
	st.param.b64 	[param4], 1;
	call.uni 
	__assertfail, 
	(
	param0, 
	param1, 
	param2, 
	param3, 
	param4
	);
	} // callseq 53
$L__BB0_192:
	mul.f32 	%f39, %f10, 0f41800000;
	cvt.rpi.f32.f32 	%f40, %f39;
	cvt.rzi.u32.f32 	%r120, %f40;
	add.s32 	%r377, %r120, -1;
	setp.lt.u32 	%p134, %r377, 16;
	@%p134 bra 	$L__BB0_194;
	mov.u64 	%rd344, $str$3;
	cvta.global.u64 	%rd345, %rd344;
	cvta.global.u64 	%rd347, %rd21;
	cvta.global.u64 	%rd349, %rd23;
	{ // callseq 54, 0
	.param .b64 param0;
	st.param.b64 	[param0], %rd345;
	.param .b64 param1;
	st.param.b64 	[param1], %rd347;
	.param .b32 param2;
	st.param.b32 	[param2], 27;
	.param .b64 param3;
	st.param.b64 	[param3], %rd349;
	.param .b64 param4;
	st.param.b64 	[param4], 1;
	call.uni 
	__assertfail, 
	(
	param0, 
	param1, 
	param2, 
	param3, 
	param4
	);
	} // callseq 54
$L__BB0_194:
	ld.local.u32 	%r122, [%rd1];
	setp.lt.u32 	%p135, %r377, %r122;
	@%p135 bra 	$L__BB0_203;
	ld.local.u32 	%r322, [%rd1+4];
	setp.lt.u32 	%p136, %r120, %r322;
	mov.u32 	%r377, %r120;
	@%p136 bra 	$L__BB0_203;
	add.s32 	%r377, %r120, 1;
	ld.local.u32 	%r323, [%rd1+8];
	setp.lt.u32 	%p137, %r377, %r323;
	@%p137 bra 	$L__BB0_203;
	add.s32 	%r377, %r120, 2;
	ld.local.u32 	%r324, [%rd1+12];
	setp.lt.u32 	%p138, %r377, %r324;
	@%p138 bra 	$L__BB0_203;
	add.s32 	%r377, %r120, 3;
	ld.local.u32 	%r325, [%rd1+16];
	setp.lt.u32 	%p139, %r377, %r325;
	@%p139 bra 	$L__BB0_203;
	add.s32 	%r377, %r120, 4;
	ld.local.u32 	%r326, [%rd1+20];
	setp.lt.u32 	%p140, %r377, %r326;
	@%p140 bra 	$L__BB0_203;
	add.s32 	%r377, %r120, 5;
	ld.local.u32 	%r327, [%rd1+24];
	setp.lt.u32 	%p141, %r377, %r327;
	@%p141 bra 	$L__BB0_203;
	add.s32 	%r377, %r120, 6;
	ld.local.u32 	%r328, [%rd1+28];
	setp.lt.u32 	%p142, %r377, %r328;
	@%p142 bra 	$L__BB0_203;
	add.s32 	%r329, %r120, 7;
	ld.local.u32 	%r330, [%rd1+32];
	setp.lt.u32 	%p143, %r329, %r330;
	add.s32 	%r331, %r120, 8;
	selp.b32 	%r377, %r329, %r331, %p143;
$L__BB0_203:
	setp.lt.u32 	%p144, %r377, 25;
	@%p144 bra 	$L__BB0_205;
	mov.u64 	%rd350, $str$4;
	cvta.global.u64 	%rd351, %rd350;
	cvta.global.u64 	%rd353, %rd21;
	cvta.global.u64 	%rd355, %rd23;
	{ // callseq 55, 0
	.param .b64 param0;
	st.param.b64 	[param0], %rd351;
	.param .b64 param1;
	st.param.b64 	[param1], %rd353;
	.param .b32 param2;
	st.param.b32 	[param2], 29;
	.param .b64 param3;
	st.param.b64 	[param3], %rd355;
	.param .b64 param4;
	st.param.b64 	[param4], 1;
	call.uni 
	__assertfail, 
	(
	param0, 
	param1, 
	param2, 
	param3, 
	param4
	);
	} // callseq 55
$L__BB0_205:
	ld.local.u32 	%r378, [%rd1+32];
	setp.lt.u32 	%p145, %r377, %r378;
	mov.b32 	%r379, 9;
	@%p145 bra 	$L__BB0_208;
$L__BB0_206:
	setp.gt.u32 	%p154, %r377, %r378;
	@%p154 bra 	$L__BB0_217;
	mov.u64 	%rd356, $str$5;
	cvta.global.u64 	%rd357, %rd356;
	cvta.global.u64 	%rd359, %rd21;
	cvta.global.u64 	%rd361, %rd23;
	{ // callseq 56, 0
	.param .b64 param0;
	st.param.b64 	[param0], %rd357;
	.param .b64 param1;
	st.param.b64 	[param1], %rd359;
	.param .b32 param2;
	st.param.b32 	[param2], 32;
	.param .b64 param3;
	st.param.b64 	[param3], %rd361;
	.param .b64 param4;
	st.param.b64 	[param4], 1;
	call.uni 
	__assertfail, 
	(
	param0, 
	param1, 
	param2, 
	param3, 
	param4
	);
	} // callseq 56
	bra.uni 	$L__BB0_217;
$L__BB0_208:
	st.local.u32 	[%rd1+36], %r378;
	ld.local.u32 	%r378, [%rd1+28];
	setp.ge.u32 	%p146, %r377, %r378;
	mov.b32 	%r379, 8;
	@%p146 bra 	$L__BB0_206;
	st.local.u32 	[%rd1+32], %r378;
	ld.local.u32 	%r378, [%rd1+24];
	setp.ge.u32 	%p147, %r377, %r378;
	mov.b32 	%r379, 7;
	@%p147 bra 	$L__BB0_206;
	st.local.u32 	[%rd1+28], %r378;
	ld.local.u32 	%r378, [%rd1+20];
	setp.ge.u32 	%p148, %r377, %r378;
	mov.b32 	%r379, 6;
	@%p148 bra 	$L__BB0_206;
	st.local.u32 	[%rd1+24], %r378;
	ld.local.u32 	%r378, [%rd1+16];
	setp.ge.u32 	%p149, %r377, %r378;
	mov.b32 	%r379, 5;
	@%p149 bra 	$L__BB0_206;
	st.local.u32 	[%rd1+20], %r378;
	ld.local.u32 	%r378, [%rd1+12];
	setp.ge.u32 	%p150, %r377, %r378;
	mov.b32 	%r379, 4;
	@%p150 bra 	$L__BB0_206;
	st.local.u32 	[%rd1+16], %r378;
	ld.local.u32 	%r378, [%rd1+8];
	setp.ge.u32 	%p151, %r377, %r378;
	mov.b32 	%r379, 3;
	@%p151 bra 	$L__BB0_206;
	st.local.u32 	[%rd1+12], %r378;
	ld.local.u32 	%r378, [%rd1+4];
	setp.ge.u32 	%p152, %r377, %r378;
	mov.b32 	%r379, 2;
	@%p152 bra 	$L__BB0_206;
	st.local.u32 	[%rd1+8], %r378;
	setp.ge.u32 	%p153, %r377, %r122;
	mov.b32 	%r379, 1;
	mov.u32 	%r378, %r122;
	@%p153 bra 	$L__BB0_206;
	st.local.u32 	[%rd1+4], %r122;
	mov.b32 	%r379, 0;
$L__BB0_217:
	setp.eq.s32 	%p155, %r379, 9;
	mul.wide.u32 	%rd362, %r379, 4;
	add.s64 	%rd11, %rd1, %rd362;
	@%p155 bra 	$L__BB0_220;
	ld.local.u32 	%r342, [%rd11+4];
	setp.lt.u32 	%p156, %r377, %r342;
	@%p156 bra 	$L__BB0_220;
	cvta.global.u64 	%rd364, %rd67;
	cvta.global.u64 	%rd366, %rd21;
	mov.u64 	%rd367, __unnamed_1;
	cvta.global.u64 	%rd368, %rd367;
	{ // callseq 57, 0
	.param .b64 param0;
	st.param.b64 	[param0], %rd364;
	.param .b64 param1;
	st.param.b64 	[param1], %rd366;
	.param .b32 param2;
	st.param.b32 	[param2], 33;
	.param .b64 param3;
	st.param.b64 	[param3], %rd368;
	.param .b64 param4;
	st.param.b64 	[param4], 1;
	call.uni 
	__assertfail, 
	(
	param0, 
	param1, 
	param2, 
	param3, 
	param4
	);
	} // callseq 57
$L__BB0_220:
	st.local.u32 	[%rd11], %r377;
	add.s32 	%r344, %r344, 1;
	add.s32 	%r343, %r343, 3624370;
	setp.ne.s32 	%p157, %r344, 1000000;
	@%p157 bra 	$L__BB0_1;
	ret;

}
	// .globl	_Z12testRoulettev
.visible .entry _Z12testRoulettev()
{
	.local .align 16 .b8 	__local_depot1[176];
	.reg .b64 	%SP;
	.reg .b64 	%SPL;
	.reg .pred 	%p<7>;
	.reg .b32 	%r<142>;
	.reg .b32 	%f<25>;
	.reg .b64 	%rd<47>;

	mov.u64 	%SPL, __local_depot1;
	cvta.local.u64 	%SP, %SPL;
	add.u64 	%rd1, %SPL, 0;
	add.u64 	%rd2, %SPL, 80;
	add.u64 	%rd7, %SP, 160;
	add.u64 	%rd8, %SPL, 160;
	mov.f32 	%f2, 0f406C84FC;
	mov.f32 	%f3, 0f4044C109;
	mov.f32 	%f4, 0f4016967A;
	mov.f32 	%f5, 0f3FB8AA3B;
	st.local.v4.f32 	[%rd1], {%f5, %f4, %f3, %f2};
	mov.f32 	%f6, 0f40B68440;
	mov.f32 	%f7, 0f40A7F3E9;
	mov.f32 	%f8, 0f40989064;
	mov.f32 	%f9, 0f40881E89;
	st.local.v4.f32 	[%rd1+16], {%f9, %f8, %f7, %f6};
	mov.f32 	%f10, 0f40EB1CD9;
	mov.f32 	%f11, 0f40DEA306;
	mov.f32 	%f12, 0f40D1C252;
	mov.f32 	%f13, 0f40C469FE;
	st.local.v4.f32 	[%rd1+32], {%f13, %f12, %f11, %f10};
	mov.f32 	%f14, 0f410CF20C;
	mov.f32 	%f15, 0f41074C57;
	mov.f32 	%f16, 0f41018705;
	mov.f32 	%f17, 0f40F73CFC;
	st.local.v4.f32 	[%rd1+48], {%f17, %f16, %f15, %f14};
	mov.f32 	%f18, 0f412282E8;
	mov.f32 	%f19, 0f411D418A;
	mov.f32 	%f20, 0f4117EA43;
	mov.f32 	%f21, 0f41127B2A;
	st.local.v4.f32 	[%rd1+64], {%f21, %f20, %f19, %f18};
	mov.b64 	%rd9, 4609176139934466048;
	st.local.u64 	[%rd8], %rd9;
	mov.b32 	%r20, 32;
	st.local.u32 	[%rd8+8], %r20;
	mov.u64 	%rd10, $str$10;
	cvta.global.u64 	%rd11, %rd10;
	{ // callseq 58, 0
	.param .b64 param0;
	st.param.b64 	[param0], %rd11;
	.param .b64 param1;
	st.param.b64 	[param1], %rd7;
	.param .b32 retval0;
	call.uni (retval0), 
	vprintf, 
	(
	param0, 
	param1
	);
	ld.param.b32 	%r21, [retval0];
	} // callseq 58
	mov.b64 	%rd12, 4612480755954614272;
	st.local.u64 	[%rd8], %rd12;
	st.local.u32 	[%rd8+8], %r20;
	{ // callseq 59, 0
	.param .b64 param0;
	st.param.b64 	[param0], %rd11;
	.param .b64 param1;
	st.param.b64 	[param1], %rd7;
	.param .b32 retval0;
	call.uni (retval0), 
	vprintf, 
	(
	param0, 
	param1
	);
	ld.param.b32 	%r23, [retval0];
	} // callseq 59
	mov.b64 	%rd13, 4614105086279286784;
	st.local.u64 	[%rd8], %rd13;
	st.local.u32 	[%rd8+8], %r20;
	{ // callseq 60, 0
	.param .b64 param0;
	st.param.b64 	[param0], %rd11;
	.param .b64 param1;
	st.param.b64 	[param1], %rd7;
	.param .b32 retval0;
	call.uni (retval0), 
	vprintf, 
	(
	param0, 
	param1
	);
	ld.param.b32 	%r25, [retval0];
	} // callseq 60
	mov.b64 	%rd14, 4615504207846309888;
	st.local.u64 	[%rd8], %rd14;
	st.local.u32 	[%rd8+8], %r20;
	{ // callseq 61, 0
	.param .b64 param0;
	st.param.b64 	[param0], %rd11;
	.param .b64 param1;
	st.param.b64 	[param1], %rd7;
	.param .b32 retval0;
	call.uni (retval0), 
	vprintf, 
	(
	param0, 
	param1
	);
	ld.param.b32 	%r27, [retval0];
	} // callseq 61
	mov.b64 	%rd15, 4616475289751388160;
	st.local.u64 	[%rd8], %rd15;
	st.local.u32 	[%rd8+8], %r20;
	{ // callseq 62, 0
	.param .b64 param0;
	st.param.b64 	[param0], %rd11;
	.param .b64 param1;
	st.param.b64 	[param1], %rd7;
	.param .b32 retval0;
	call.uni (retval0), 
	vprintf, 
	(
	param0, 
	param1
	);
	ld.param.b32 	%r29, [retval0];
	} // callseq 62
	mov.b64 	%rd16, 4617053887881281536;
	st.local.u64 	[%rd8], %rd16;
	st.local.u32 	[%rd8+8], %r20;
	{ // callseq 63, 0
	.param .b64 param0;
	st.param.b64 	[param0], %rd11;
	.param .b64 param1;
	st.param.b64 	[param1], %rd7;
	.param .b32 retval0;
	call.uni (retval0), 
	vprintf, 
	(
	param0, 
	param1
	);
	ld.param.b32 	%r31, [retval0];
	} // callseq 63
	mov.b64 	%rd17, 4617595331322839040;
	st.local.u64 	[%rd8], %rd17;
	st.local.u32 	[%rd8+8], %r20;
	{ // callseq 64, 0
	.param .b64 param0;
	st.param.b64 	[param0], %rd11;
	.param .b64 param1;
	st.param.b64 	[param1], %rd7;
	.param .b32 retval0;
	call.uni (retval0), 
	vprintf, 
	(
	param0, 
	param1
	);
	ld.param.b32 	%r33, [retval0];
	} // callseq 64
	mov.b64 	%rd18, 4618107750449152000;
	st.local.u64 	[%rd8], %rd18;
	st.local.u32 	[%rd8+8], %r20;
	{ // callseq 65, 0
	.param .b64 param0;
	st.param.b64 	[param0], %rd11;
	.param .b64 param1;
	st.param.b64 	[param1], %rd7;
	.param .b32 retval0;
	call.uni (retval0), 
	vprintf, 
	(
	param0, 
	param1
	);
	ld.param.b32 	%r35, [retval0];
	} // callseq 65
	mov.b64 	%rd19, 4618596722812125184;
	st.local.u64 	[%rd8], %rd19;
	st.local.u32 	[%rd8+8], %r20;
	{ // callseq 66, 0
	.param .b64 param0;
	st.param.b64 	[param0], %rd11;
	.param .b64 param1;
	st.param.b64 	[param1], %rd7;
	.param .b32 retval0;
	call.uni (retval0), 
	vprintf, 
	(
	param0, 
	param1
	);
	ld.param.b32 	%r37, [retval0];
	} // callseq 66
	mov.b64 	%rd20, 4619066259374342144;
	st.local.u64 	[%rd8], %rd20;
	st.local.u32 	[%rd8+8], %r20;
	{ // callseq 67, 0
	.param .b64 param0;
	st.param.b64 	[param0], %rd11;
	.param .b64 param1;
	st.param.b64 	[param1], %rd7;
	.param .b32 retval0;
	call.uni (retval0), 
	vprintf, 
	(
	param0, 
	param1
	);
	ld.param.b32 	%r39, [retval0];
	} // callseq 67
	mov.b64 	%rd21, 4619519354801750016;
	st.local.u64 	[%rd8], %rd21;
	st.local.u32 	[%rd8+8], %r20;
	{ // callseq 68, 0
	.param .b64 param0;
	st.param.b64 	[param0], %rd11;
	.param .b64 param1;
	st.param.b64 	[param1], %rd7;
	.param .b32 retval0;
	call.uni (retval0), 
	vprintf, 
	(
	param0, 
	param1
	);
	ld.param.b32 	%r41, [retval0];
	} // callseq 68
	mov.b64 	%rd22, 4619958310659948544;
	st.local.u64 	[%rd8], %rd22;
	st.local.u32 	[%rd8+8], %r20;
	{ // callseq 69, 0
	.param .b64 param0;
	st.param.b64 	[param0], %rd11;
	.param .b64 param1;
	st.param.b64 	[param1], %rd7;
	.param .b32 retval0;
	call.uni (retval0), 
	vprintf, 
	(
	param0, 
	param1
	);
	ld.param.b32 	%r43, [retval0];
	} // callseq 69
	mov.b64 	%rd23, 4620384939962007552;
	st.local.u64 	[%rd8], %rd23;
	st.local.u32 	[%rd8+8], %r20;
	{ // callseq 70, 0
	.param .b64 param0;
	st.param.b64 	[param0], %rd11;
	.param .b64 param1;
	st.param.b64 	[param1], %rd7;
	.param .b32 retval0;
	call.uni (retval0), 
	vprintf, 
	(
	param0, 
	param1
	);
	ld.param.b32 	%r45, [retval0];
	} // callseq 70
	mov.b64 	%rd24, 4620746958997291008;
	st.local.u64 	[%rd8], %rd24;
	st.local.u32 	[%rd8+8], %r20;
	{ // callseq 71, 0
	.param .b64 param0;
	st.param.b64 	[param0], %rd11;
	.param .b64 param1;
	st.param.b64 	[param1], %rd7;
	.param .b32 retval0;
	call.uni (retval0), 
	vprintf, 
	(
	param0, 
	param1
	);
	ld.param.b32 	%r47, [retval0];
	} // callseq 71
	mov.b64 	%rd25, 4620950000354983936;
	st.local.u64 	[%rd8], %rd25;
	st.local.u32 	[%rd8+8], %r20;
	{ // callseq 72, 0
	.param .b64 param0;
	st.param.b64 	[param0], %rd11;
	.param .b64 param1;
	st.param.b64 	[param1], %rd7;
	.param .b32 retval0;
	call.uni (retval0), 
	vprintf, 
	(
	param0, 
	param1
	);
	ld.param.b32 	%r49, [retval0];
	} // callseq 72
	mov.b64 	%rd26, 4621148696816386048;
	st.local.u64 	[%rd8], %rd26;
	st.local.u32 	[%rd8+8], %r20;
	{ // callseq 73, 0
	.param .b64 param0;
	st.param.b64 	[param0], %rd11;
	.param .b64 param1;
	st.param.b64 	[param1], %rd7;
	.param .b32 retval0;
	call.uni (retval0), 
	vprintf, 
	(
	param0, 
	param1
	);
	ld.param.b32 	%r51, [retval0];
	} // callseq 73
	mov.b64 	%rd27, 4621343463919583232;
	st.local.u64 	[%rd8], %rd27;
	st.local.u32 	[%rd8+8], %r20;
	{ // callseq 74, 0
	.param .b64 param0;
	st.param.b64 	[param0], %rd11;
	.param .b64 param1;
	st.param.b64 	[param1], %rd7;
	.param .b32 retval0;
	call.uni (retval0), 
	vprintf, 
	(
	param0, 
	param1
	);
	ld.param.b32 	%r53, [retval0];
	} // callseq 74
	mov.b64 	%rd28, 4621534654925635584;
	st.local.u64 	[%rd8], %rd28;
	st.local.u32 	[%rd8+8], %r20;
	{ // callseq 75, 0
	.param .b64 param0;
	st.param.b64 	[param0], %rd11;
	.param .b64 param1;
	st.param.b64 	[param1], %rd7;
	.param .b32 retval0;
	call.uni (retval0), 
	vprintf, 
	(
	param0, 
	param1
	);
	ld.param.b32 	%r55, [retval0];
	} // callseq 75
	mov.b64 	%rd29, 4621722572092866560;
	st.local.u64 	[%rd8], %rd29;
	st.local.u32 	[%rd8+8], %r20;
	{ // callseq 76, 0
	.param .b64 param0;
	st.param.b64 	[param0], %rd11;
	.param .b64 param1;
	st.param.b64 	[param1], %rd7;
	.param .b32 retval0;
	call.uni (retval0), 
	vprintf, 
	(
	param0, 
	param1
	);
	ld.param.b32 	%r57, [retval0];
	} // callseq 76
	mov.b64 	%rd30, 4621907477951152128;
	st.local.u64 	[%rd8], %rd30;
	mov.b32 	%r59, 10;
	st.local.u32 	[%rd8+8], %r59;
	{ // callseq 77, 0
	.param .b64 param0;
	st.param.b64 	[param0], %rd11;
	.param .b64 param1;
	st.param.b64 	[param1], %rd7;
	.param .b32 retval0;
	call.uni (retval0), 
	vprintf, 
	(
	param0, 
	param1
	);
	ld.param.b32 	%r60, [retval0];
	} // callseq 77
	mov.b32 	%r134, 0;
	st.local.v4.u32 	[%rd2], {%r134, %r134, %r134, %r134};
	st.local.v4.u32 	[%rd2+16], {%r134, %r134, %r134, %r134};
	st.local.v4.u32 	[%rd2+32], {%r134, %r134, %r134, %r134};
	st.local.v4.u32 	[%rd2+48], {%r134, %r134, %r134, %r134};
	st.local.v4.u32 	[%rd2+64], {%r134, %r134, %r134, %r134};
	mov.b32 	%r136, 1360900310;
	mov.b32 	%r137, -589760388;
	mov.b32 	%r138, -123459836;
	mov.b32 	%r139, 1163863128;
	mov.b32 	%r140, 1478573778;
	mov.b32 	%r135, 716983765;
$L__BB1_1:
	mov.u32 	%r4, %r139;
	mov.u32 	%r139, %r138;
	mov.u32 	%r138, %r137;
	mov.u32 	%r137, %r136;
	shr.u32 	%r62, %r140, 2;
	xor.b32  	%r63, %r62, %r140;
	shl.b32 	%r64, %r137, 4;
	shl.b32 	%r65, %r63, 1;
	xor.b32  	%r66, %r64, %r65;
	xor.b32  	%r67, %r66, %r137;
	xor.b32  	%r136, %r67, %r63;
	add.s32 	%r135, %r135, 362437;
	add.s32 	%r68, %r136, %r135;
	cvt.rn.f32.u32 	%f22, %r68;
	fma.rn.f32 	%f23, %f22, 0f2F800000, 0f2F000000;
	mul.f32 	%f1, %f23, 0f412282E8;
	setp.gt.f32 	%p1, %f1, 0f00000000;
	setp.le.f32 	%p2, %f1, 0f412282E8;
	and.pred  	%p3, %p1, %p2;
	@%p3 bra 	$L__BB1_3;
	mov.u64 	%rd31, $str$8;
	cvta.global.u64 	%rd32, %rd31;
	mov.u64 	%rd33, $str$1;
	cvta.global.u64 	%rd34, %rd33;
	mov.u64 	%rd35, __unnamed_2;
	cvta.global.u64 	%rd36, %rd35;
	{ // callseq 78, 0
	.param .b64 param0;
	st.param.b64 	[param0], %rd32;
	.param .b64 param1;
	st.param.b64 	[param1], %rd34;
	.param .b32 param2;
	st.param.b32 	[param2], 61;
	.param .b64 param3;
	st.param.b64 	[param3], %rd36;
	.param .b64 param4;
	st.param.b64 	[param4], 1;
	call.uni 
	__assertfail, 
	(
	param0, 
	param1, 
	param2, 
	param3, 
	param4
	);
	} // callseq 78
$L__BB1_3:
	setp.gt.f32 	%p4, %f1, 0f411D418A;
	mov.b64 	%rd46, 19;
	@%p4 bra 	$L__BB1_6;
	mov.b32 	%r141, 0;
$L__BB1_5:
	cvt.u64.u32 	%rd46, %r141;
	mul.wide.u32 	%rd38, %r141, 4;
	add.s64 	%rd39, %rd1, %rd38;
	ld.local.f32 	%f24, [%rd39];
	setp.leu.f32 	%p5, %f24, %f1;
	add.s32 	%r141, %r141, 1;
	@%p5 bra 	$L__BB1_5;
$L__BB1_6:
	shl.b64 	%rd40, %rd46, 2;
	add.s64 	%rd41, %rd2, %rd40;
	ld.local.u32 	%r70, [%rd41];
	add.s32 	%r71, %r70, 1;
	st.local.u32 	[%rd41], %r71;
	add.s32 	%r134, %r134, 1;
	setp.ne.s32 	%p6, %r134, 10000000;
	mov.u32 	%r140, %r4;
	@%p6 bra 	$L__BB1_1;
	ld.local.u32 	%r72, [%rd2];
	cvta.to.local.u64 	%rd43, %rd7;
	mov.b32 	%r73, 32;
	st.local.v2.u32 	[%rd43], {%r72, %r73};
	mov.u64 	%rd44, $str$11;
	cvta.global.u64 	%rd45, %rd44;
	{ // callseq 79, 0
	.param .b64 param0;
	st.param.b64 	[param0], %rd45;
	.param .b64 param1;
	st.param.b64 	[param1], %rd7;
	.param .b32 retval0;
	call.uni (retval0), 
	vprintf, 
	(
	param0, 
	param1
	);
	ld.param.b32 	%r74, [retval0];
	} // callseq 79
	ld.local.u32 	%r76, [%rd2+4];
	st.local.v2.u32 	[%rd43], {%r76, %r73};
	{ // callseq 80, 0
	.param .b64 param0;
	st.param.b64 	[param0], %rd45;
	.param .b64 param1;
	st.param.b64 	[param1], %rd7;
	.param .b32 retval0;
	call.uni (retval0), 
	vprintf, 
	(
	param0, 
	param1
	);
	ld.param.b32 	%r77, [retval0];
	} // callseq 80
	ld.local.u32 	%r79, [%rd2+8];
	st.local.v2.u32 	[%rd43], {%r79, %r73};
	{ // callseq 81, 0
	.param .b64 param0;
	st.param.b64 	[param0], %rd45;
	.param .b64 param1;
	st.param.b64 	[param1], %rd7;
	.param .b32 retval0;
	call.uni (retval0), 
	vprintf, 
	(
	param0, 
	param1
	);
	ld.param.b32 	%r80, [retval0];
	} // callseq 81
	ld.local.u32 	%r82, [%rd2+12];
	st.local.v2.u32 	[%rd43], {%r82, %r73};
	{ // callseq 82, 0
	.param .b64 param0;
	st.param.b64 	[param0], %rd45;
	.param .b64 param1;
	st.param.b64 	[param1], %rd7;
	.param .b32 retval0;
	call.uni (retval0), 
	vprintf, 
	(
	param0, 
	param1
	);
	ld.param.b32 	%r83, [retval0];
	} // callseq 82
	ld.local.u32 	%r85, [%rd2+16];
	st.local.v2.u32 	[%rd43], {%r85, %r73};
	{ // callseq 83, 0
	.param .b64 param0;
	st.param.b64 	[param0], %rd45;
	.param .b64 param1;
	st.param.b64 	[param1], %rd7;
	.param .b32 retval0;
	call.uni (retval0), 
	vprintf, 
	(
	param0, 
	param1
	);
	ld.param.b32 	%r86, [retval0];
	} // callseq 83
	ld.local.u32 	%r88, [%rd2+20];
	st.local.v2.u32 	[%rd43], {%r88, %r73};
	{ // callseq 84, 0
	.param .b64 param0;
	st.param.b64 	[param0], %rd45;
	.param .b64 param1;
	st.param.b64 	[param1], %rd7;
	.param .b32 retval0;
	call.uni (retval0), 
	vprintf, 
	(
	param0, 
	param1
	);
	ld.param.b32 	%r89, [retval0];
	} // callseq 84
	ld.local.u32 	%r91, [%rd2+24];
	st.local.v2.u32 	[%rd43], {%r91, %r73};
	{ // callseq 85, 0
	.param .b64 param0;
	st.param.b64 	[param0], %rd45;
	.param .b64 param1;
	st.param.b64 	[param1], %rd7;
	.param .b32 retval0;
	call.uni (retval0), 
	vprintf, 
	(
	param0, 
	param1
	);
	ld.param.b32 	%r92, [retval0];
	} // callseq 85
	ld.local.u32 	%r94, [%rd2+28];
	st.local.v2.u32 	[%rd43], {%r94, %r73};
	{ // callseq 86, 0
	.param .b64 param0;
	st.param.b64 	[param0], %rd45;
	.param .b64 param1;
	st.param.b64 	[param1], %rd7;
	.param .b32 retval0;
	call.uni (retval0), 
	vprintf, 
	(
	param0, 
	param1
	);
	ld.param.b32 	%r95, [retval0];
	} // callseq 86
	ld.local.u32 	%r97, [%rd2+32];
	st.local.v2.u32 	[%rd43], {%r97, %r73};
	{ // callseq 87, 0
	.param .b64 param0;
	st.param.b64 	[param0], %rd45;
	.param .b64 param1;
	st.param.b64 	[param1], %rd7;
	.param .b32 retval0;
	call.uni (retval0), 
	vprintf, 
	(
	param0, 
	param1
	);
	ld.param.b32 	%r98, [retval0];
	} // callseq 87
	ld.local.u32 	%r100, [%rd2+36];
	st.local.v2.u32 	[%rd43], {%r100, %r73};
	{ // callseq 88, 0
	.param .b64 param0;
	st.param.b64 	[param0], %rd45;
	.param .b64 param1;
	st.param.b64 	[param1], %rd7;
	.param .b32 retval0;
	call.uni (retval0), 
	vprintf, 
	(
	param0, 
	param1
	);
	ld.param.b32 	%r101, [retval0];
	} // callseq 88
	ld.local.u32 	%r103, [%rd2+40];
	st.local.v2.u32 	[%rd43], {%r103, %r73};
	{ // callseq 89, 0
	.param .b64 param0;
	st.param.b64 	[param0], %rd45;
	.param .b64 param1;
	st.param.b64 	[param1], %rd7;
	.param .b32 retval0;
	call.uni (retval0), 
	vprintf, 
	(
	param0, 
	param1
	);
	ld.param.b32 	%r104, [retval0];
	} // callseq 89
	ld.local.u32 	%r106, [%rd2+44];
	st.local.v2.u32 	[%rd43], {%r106, %r73};
	{ // callseq 90, 0
	.param .b64 param0;
	st.param.b64 	[param0], %rd45;
	.param .b64 param1;
	st.param.b64 	[param1], %rd7;
	.param .b32 retval0;
	call.uni (retval0), 
	vprintf, 
	(
	param0, 
	param1
	);
	ld.param.b32 	%r107, [retval0];
	} // callseq 90
	ld.local.u32 	%r109, [%rd2+48];
	st.local.v2.u32 	[%rd43], {%r109, %r73};
	{ // callseq 91, 0
	.param .b64 param0;
	st.param.b64 	[param0], %rd45;
	.param .b64 param1;
	st.param.b64 	[param1], %rd7;
	.param .b32 retval0;
	call.uni (retval0), 
	vprintf, 
	(
	param0, 
	param1
	);
	ld.param.b32 	%r110, [retval0];
	} // callseq 91
	ld.local.u32 	%r112, [%rd2+52];
	st.local.v2.u32 	[%rd43], {%r112, %r73};
	{ // callseq 92, 0
	.param .b64 param0;
	st.param.b64 	[param0], %rd45;
	.param .b64 param1;
	st.param.b64 	[param1], %rd7;
	.param .b32 retval0;
	call.uni (retval0), 
	vprintf, 
	(
	param0, 
	param1
	);
	ld.param.b32 	%r113, [retval0];
	} // callseq 92
	ld.local.u32 	%r115, [%rd2+56];
	st.local.v2.u32 	[%rd43], {%r115, %r73};
	{ // callseq 93, 0
	.param .b64 param0;
	st.param.b64 	[param0], %rd45;
	.param .b64 param1;
	st.param.b64 	[param1], %rd7;
	.param .b32 retval0;
	call.uni (retval0), 
	vprintf, 
	(
	param0, 
	param1
	);
	ld.param.b32 	%r116, [retval0];
	} // callseq 93
	ld.local.u32 	%r118, [%rd2+60];
	st.local.v2.u32 	[%rd43], {%r118, %r73};
	{ // callseq 94, 0
	.param .b64 param0;
	st.param.b64 	[param0], %rd45;
	.param .b64 param1;
	st.param.b64 	[param1], %rd7;
	.param .b32 retval0;
	call.uni (retval0), 
	vprintf, 
	(
	param0, 
	param1
	);
	ld.param.b32 	%r119, [retval0];
	} // callseq 94
	ld.local.u32 	%r121, [%rd2+64];
	st.local.v2.u32 	[%rd43], {%r121, %r73};
	{ // callseq 95, 0
	.param .b64 param0;
	st.param.b64 	[param0], %rd45;
	.param .b64 param1;
	st.param.b64 	[param1], %rd7;
	.param .b32 retval0;
	call.uni (retval0), 
	vprintf, 
	(
	param0, 
	param1
	);
	ld.param.b32 	%r122, [retval0];
	} // callseq 95
	ld.local.u32 	%r124, [%rd2+68];
	st.local.v2.u32 	[%rd43], {%r124, %r73};
	{ // callseq 96, 0
	.param .b64 param0;
	st.param.b64 	[param0], %rd45;
	.param .b64 param1;
	st.param.b64 	[param1], %rd7;
	.param .b32 retval0;
	call.uni (retval0), 
	vprintf, 
	(
	param0, 
	param1
	);
	ld.param.b32 	%r125, [retval0];
	} // callseq 96
	ld.local.u32 	%r127, [%rd2+72];
	st.local.v2.u32 	[%rd43], {%r127, %r73};
	{ // callseq 97, 0
	.param .b64 param0;
	st.param.b64 	[param0], %rd45;
	.param .b64 param1;
	st.param.b64 	[param1], %rd7;
	.param .b32 retval0;
	call.uni (retval0), 
	vprintf, 
	(
	param0, 
	param1
	);
	ld.param.b32 	%r128, [retval0];
	} // callseq 97
	ld.local.u32 	%r130, [%rd2+76];
	mov.b32 	%r131, 10;
	st.local.v2.u32 	[%rd43], {%r130, %r131};
	{ // callseq 98, 0
	.param .b64 param0;
	st.param.b64 	[param0], %rd45;
	.param .b64 param1;
	st.param.b64 	[param1], %rd7;
	.param .b32 retval0;
	call.uni (retval0), 
	vprintf, 
	(
	param0, 
	param1
	);
	ld.param.b32 	%r132, [retval0];
	} // callseq 98
	ret;

}


// ===== COMPILED SASS (sm_100) =====

	.target	sm_100

	.elftype	@"ET_EXEC"


//--------------------- .note.nv.tkinfo           --------------------------
	.section	.note.nv.tkinfo,"",@"SHT_NOTE"
	.sectionflags	@"SHF_NOTE_NV_TKINFO"
	.tkinfo
        /*0018*/ 	.word	0x00000002
        /*0030*/ 	.string	""
        /*0030*/ 	.string	"ptxas"
        /*0030*/ 	.string	"Cuda compilation tools, release 13.0, V13.0.88"
        /*0030*/ 	.string	"Build cuda_13.0.r13.0/compiler.36424714_0"
        /*0030*/ 	.string	"-arch sm_100 -m 64 "



//--------------------- .note.nv.cuinfo           --------------------------
	.section	.note.nv.cuinfo,"",@"SHT_NOTE"
	.sectionflags	@"SHF_NOTE_NV_CUINFO"
        /*0018*/ 	.short	0x0002
        /*001a*/ 	.short	0x0064
        /*001c*/ 	.short	0x0082
	.zero		2


//--------------------- .nv.info                  --------------------------
	.section	.nv.info,"",@"SHT_CUDA_INFO"
	.align	4


	//----- nvinfo : EIATTR_REGCOUNT
	.align		4
        /*0000*/ 	.byte	0x04, 0x2f
        /*0002*/ 	.short	(.L_22 - .L_21)
	.align		4
.L_21:
        /*0004*/ 	.word	index@(_Z10testSamplev)
        /*0008*/ 	.word	0x0000002b


	//----- nvinfo : EIATTR_FRAME_SIZE
	.align		4
.L_22:
        /*000c*/ 	.byte	0x04, 0x11
        /*000e*/ 	.short	(.L_24 - .L_23)
	.align		4
.L_23:
        /*0010*/ 	.word	index@(_Z10testSamplev)
        /*0014*/ 	.word	0x00000000


	//----- nvinfo : EIATTR_REGCOUNT
	.align		4
.L_24:
        /*0018*/ 	.byte	0x04, 0x2f
        /*001a*/ 	.short	(.L_26 - .L_25)
	.align		4
.L_25:
        /*001c*/ 	.word	index@(_Z12testRoulettev)
        /*0020*/ 	.word	0x0000001e


	//----- nvinfo : EIATTR_FRAME_SIZE
	.align		4
.L_26:
        /*0024*/ 	.byte	0x04, 0x11
        /*0026*/ 	.short	(.L_28 - .L_27)
	.align		4
.L_27:
        /*0028*/ 	.word	index@(_Z12testRoulettev)
        /*002c*/ 	.word	0x000000b0


	//----- nvinfo : EIATTR_MIN_STACK_SIZE
	.align		4
.L_28:
        /*0030*/ 	.byte	0x04, 0x12
        /*0032*/ 	.short	(.L_30 - .L_29)
	.align		4
.L_29:
        /*0034*/ 	.word	index@(_Z12testRoulettev)
        /*0038*/ 	.word	0x000000b0


	//----- nvinfo : EIATTR_MIN_STACK_SIZE
	.align		4
.L_30:
        /*003c*/ 	.byte	0x04, 0x12
        /*003e*/ 	.short	(.L_32 - .L_31)
	.align		4
.L_31:
        /*0040*/ 	.word	index@(_Z10testSamplev)
        /*0044*/ 	.word	0x00000000
.L_32:


//--------------------- .nv.compat                --------------------------
	.section	.nv.compat,"",@"SHT_CUDA_COMPAT_INFO"
	.align	4
        /*0000*/ 	.byte	0x02, 0x09, 0x00, 0x00, 0x02, 0x02, 0x01, 0x00, 0x02, 0x05, 0x05, 0x00, 0x03, 0x07, 0x01, 0x01
        /*0010*/ 	.byte	0x02, 0x03, 0x00, 0x00, 0x02, 0x06, 0x01, 0x00, 0x04, 0x0b, 0x08, 0x00, 0x01, 0x00, 0x00, 0x00
        /*0020*/ 	.byte	0x00, 0x00, 0x00, 0x00


//--------------------- .nv.info._Z12testRoulettev --------------------------
	.section	.nv.info._Z12testRoulettev,"",@"SHT_CUDA_INFO"
	.sectionflags	@""
	.align	4


	//----- nvinfo : EIATTR_CUDA_API_VERSION
	.align		4
        /*0000*/ 	.byte	0x04, 0x37
        /*0002*/ 	.short	(.L_34 - .L_33)
.L_33:
        /*0004*/ 	.word	0x00000082


	//----- nvinfo : EIATTR_SPARSE_MMA_MASK
	.align		4
.L_34:
        /*0008*/ 	.byte	0x03, 0x50
        /*000a*/ 	.short	0x0000


	//----- nvinfo : EIATTR_MAXREG_COUNT
	.align		4
        /*000c*/ 	.byte	0x03, 0x1b
        /*000e*/ 	.short	0x00ff


	//----- nvinfo : EIATTR_EXTERNS
	.align		4
        /*0010*/ 	.byte	0x04, 0x0f
        /*0012*/ 	.short	(.L_36 - .L_35)


	//   ....[0]....
	.align		4
.L_35:
        /*0014*/ 	.word	index@(vprintf)


	//   ....[1]....
	.align		4
        /*0018*/ 	.word	index@(__assertfail)


	//----- nvinfo : EIATTR_MERCURY_ISA_VERSION
	.align		4
.L_36:
        /*001c*/ 	.byte	0x03, 0x5f
        /*001e*/ 	.short	0x0101


	//----- nvinfo : EIATTR_VRC_CTA_INIT_COUNT
	.align		4
        /*0020*/ 	.byte	0x02, 0x4a
	.zero		1
	.zero		1


	//----- nvinfo : EIATTR_SYSCALL_OFFSETS
	.align		4
        /*0024*/ 	.byte	0x04, 0x46
        /*0026*/ 	.short	(.L_38 - .L_37)


	//   ....[0]....
.L_37:
        /*0028*/ 	.word	0x000002c0


	//   ....[1]....
        /*002c*/ 	.word	0x00000390


	//   ....[2]....
        /*0030*/ 	.word	0x00000460


	//   ....[3]....
        /*0034*/ 	.word	0x00000530


	//   ....[4]....
        /*0038*/ 	.word	0x00000600


	//   ....[5]....
        /*003c*/ 	.word	0x000006d0


	//   ....[6]....
        /*0040*/ 	.word	0x000007a0


	//   ....[7]....
        /*0044*/ 	.word	0x00000870


	//   ....[8]....
        /*0048*/ 	.word	0x00000940


	//   ....[9]....
        /*004c*/ 	.word	0x00000a10


	//   ....[10]....
        /*0050*/ 	.word	0x00000ae0


	//   ....[11]....
        /*0054*/ 	.word	0x00000bb0


	//   ....[12]....
        /*0058*/ 	.word	0x00000c80


	//   ....[13]....
        /*005c*/ 	.word	0x00000d50


	//   ....[14]....
        /*0060*/ 	.word	0x00000e20


	//   ....[15]....
        /*0064*/ 	.word	0x00000ef0


	//   ....[16]....
        /*0068*/ 	.word	0x00000fc0


	//   ....[17]....
        /*006c*/ 	.word	0x00001090


	//   ....[18]....
        /*0070*/ 	.word	0x00001160


	//   ....[19]....
        /*0074*/ 	.word	0x00001230


	//   ....[20]....
        /*0078*/ 	.word	0x00001550


	//   ....[21]....
        /*007c*/ 	.word	0x000017b0


	//   ....[22]....
        /*0080*/ 	.word	0x00001860


	//   ....[23]....
        /*0084*/ 	.word	0x00001910


	//   ....[24]....
        /*0088*/ 	.word	0x000019c0


	//   ....[25]....
        /*008c*/ 	.word	0x00001a70


	//   ....[26]....
        /*0090*/ 	.word	0x00001b20


	//   ....[27]....
        /*0094*/ 	.word	0x00001bd0


	//   ....[28]....
        /*0098*/ 	.word	0x00001c80


	//   ....[29]....
        /*009c*/ 	.word	0x00001d30


	//   ....[30]....
        /*00a0*/ 	.word	0x00001de0


	//   ....[31]....
        /*00a4*/ 	.word	0x00001e90


	//   ....[32]....
        /*00a8*/ 	.word	0x00001f40


	//   ....[33]....
        /*00ac*/ 	.word	0x00001ff0


	//   ....[34]....
        /*00b0*/ 	.word	0x000020a0


	//   ....[35]....
        /*00b4*/ 	.word	0x00002150


	//   ....[36]....
        /*00b8*/ 	.word	0x00002200


	//   ....[37]....
        /*00bc*/ 	.word	0x000022b0


	//   ....[38]....
        /*00c0*/ 	.word	0x00002360


	//   ....[39]....
        /*00c4*/ 	.word	0x00002410


	//   ....[40]....
        /*00c8*/ 	.word	0x000024c0


	//----- nvinfo : EIATTR_EXIT_INSTR_OFFSETS
	.align		4
.L_38:
        /*00cc*/ 	.byte	0x04, 0x1c
        /*00ce*/ 	.short	(.L_40 - .L_39)


	//   ....[0]....
.L_39:
        /*00d0*/ 	.word	0x000024d0


	//----- nvinfo : EIATTR_CRS_STACK_SIZE
	.align		4
.L_40:
        /*00d4*/ 	.byte	0x04, 0x1e
        /*00d6*/ 	.short	(.L_42 - .L_41)
.L_41:
        /*00d8*/ 	.word	0x00000000


	//----- nvinfo : EIATTR_SW_WAR
	.align		4
.L_42:
        /*00dc*/ 	.byte	0x04, 0x36
        /*00de*/ 	.short	(.L_44 - .L_43)
.L_43:
        /*00e0*/ 	.word	0x00000008
.L_44:


//--------------------- .nv.info._Z10testSamplev  --------------------------
	.section	.nv.info._Z10testSamplev,"",@"SHT_CUDA_INFO"
	.sectionflags	@""
	.align	4


	//----- nvinfo : EIATTR_CUDA_API_VERSION
	.align		4
        /*0000*/ 	.byte	0x04, 0x37
        /*0002*/ 	.short	(.L_46 - .L_45)
.L_45:
        /*0004*/ 	.word	0x00000082


	//----- nvinfo : EIATTR_SPARSE_MMA_MASK
	.align		4
.L_46:
        /*0008*/ 	.byte	0x03, 0x50
        /*000a*/ 	.short	0x0000


	//----- nvinfo : EIATTR_MAXREG_COUNT
	.align		4
        /*000c*/ 	.byte	0x03, 0x1b
        /*000e*/ 	.short	0x00ff


	//----- nvinfo : EIATTR_EXTERNS
	.align		4
        /*0010*/ 	.byte	0x04, 0x0f
        /*0012*/ 	.short	(.L_48 - .L_47)


	//   ....[0]....
	.align		4
.L_47:
        /*0014*/ 	.word	index@(__assertfail)


	//----- nvinfo : EIATTR_MERCURY_ISA_VERSION
	.align		4
.L_48:
        /*0018*/ 	.byte	0x03, 0x5f
        /*001a*/ 	.short	0x0101


	//----- nvinfo : EIATTR_VRC_CTA_INIT_COUNT
	.align		4
        /*001c*/ 	.byte	0x02, 0x4a
	.zero		1
	.zero		1


	//----- nvinfo : EIATTR_SYSCALL_OFFSETS
	.align		4
        /*0020*/ 	.byte	0x04, 0x46
        /*0022*/ 	.short	(.L_50 - .L_49)


	//   ....[0]....
.L_49:
        /*0024*/ 	.word	0x00000270


	//   ....[1]....
        /*0028*/ 	.word	0x000003b0


	//   ....[2]....
        /*002c*/ 	.word	0x00000520


	//   ....[3]....
        /*0030*/ 	.word	0x00000610


	//   ....[4]....
        /*0034*/ 	.word	0x000007f0


	//   ....[5]....
        /*0038*/ 	.word	0x00000930


	//   ....[6]....
        /*003c*/ 	.word	0x00000aa0


	//   ....[7]....
        /*0040*/ 	.word	0x00000c00


	//   ....[8]....
        /*0044*/ 	.word	0x00000d70


	//   ....[9]....
        /*0048*/ 	.word	0x00001050


	//   ....[10]....
        /*004c*/ 	.word	0x00001370


	//   ....[11]....
        /*0050*/ 	.word	0x000014b0


	//   ....[12]....
        /*0054*/ 	.word	0x00001620


	//   ....[13]....
        /*0058*/ 	.word	0x000017c0


	//   ....[14]....
        /*005c*/ 	.word	0x000019a0


	//   ....[15]....
        /*0060*/ 	.word	0x00001c50


	//   ....[16]....
        /*0064*/ 	.word	0x00001f70


	//   ....[17]....
        /*0068*/ 	.word	0x000020b0


	//   ....[18]....
        /*006c*/ 	.word	0x00002220


	//   ....[19]....
        /*0070*/ 	.word	0x00002420


	//   ....[20]....
        /*0074*/ 	.word	0x00002660


	//   ....[21]....
        /*0078*/ 	.word	0x00002910


	//   ....[22]....
        /*007c*/ 	.word	0x00002c30


	//   ....[23]....
        /*0080*/ 	.word	0x00002d70


	//   ....[24]....
        /*0084*/ 	.word	0x00002ee0


	//   ....[25]....
        /*0088*/ 	.word	0x00003110


	//   ....[26]....
        /*008c*/ 	.word	0x000033e0


	//   ....[27]....
        /*0090*/ 	.word	0x00003690


	//   ....[28]....
        /*0094*/ 	.word	0x000039b0


	//   ....[29]....
        /*0098*/ 	.word	0x00003af0


	//   ....[30]....
        /*009c*/ 	.word	0x00003c60


	//   ....[31]....
        /*00a0*/ 	.word	0x00003ec0


	//   ....[32]....
        /*00a4*/ 	.word	0x000041e0


	//   ....[33]....
        /*00a8*/ 	.word	0x00004490


	//   ....[34]....
        /*00ac*/ 	.word	0x000047b0


	//   ....[35]....
        /*00b0*/ 	.word	0x000048f0


	//   ....[36]....
        /*00b4*/ 	.word	0x00004a60


	//   ....[37]....
        /*00b8*/ 	.word	0x00004cf0


	//   ....[38]....
        /*00bc*/ 	.word	0x00005060


	//   ....[39]....
        /*00c0*/ 	.word	0x00005310


	//   ....[40]....
        /*00c4*/ 	.word	0x00005630


	//   ....[41]....
        /*00c8*/ 	.word	0x00005770


	//   ....[42]....
        /*00cc*/ 	.word	0x000058e0


	//   ....[43]....
        /*00d0*/ 	.word	0x00005ba0


	//   ....[44]....
        /*00d4*/ 	.word	0x00005f60


	//   ....[45]....
        /*00d8*/ 	.word	0x00006210


	//   ....[46]....
        /*00dc*/ 	.word	0x00006530


	//   ....[47]....
        /*00e0*/ 	.word	0x00006670


	//   ....[48]....
        /*00e4*/ 	.word	0x000067e0


	//   ....[49]....
        /*00e8*/ 	.word	0x00006ad0


	//   ....[50]....
        /*00ec*/ 	.word	0x00006ee0


	//   ....[51]....
        /*00f0*/ 	.word	0x00007190


	//   ....[52]....
        /*00f4*/ 	.word	0x000074b0


	//   ....[53]....
        /*00f8*/ 	.word	0x000075f0


	//   ....[54]....
        /*00fc*/ 	.word	0x00007760


	//   ....[55]....
        /*0100*/ 	.word	0x00007a80


	//   ....[56]....
        /*0104*/ 	.word	0x00007f00


	//   ....[57]....
        /*0108*/ 	.word	0x000081d0


	//----- nvinfo : EIATTR_EXIT_INSTR_OFFSETS
	.align		4
.L_50:
        /*010c*/ 	.byte	0x04, 0x1c
        /*010e*/ 	.short	(.L_52 - .L_51)


	//   ....[0]....
.L_51:
        /*0110*/ 	.word	0x00008350


	//----- nvinfo : EIATTR_CRS_STACK_SIZE
	.align		4
.L_52:
        /*0114*/ 	.byte	0x04, 0x1e
        /*0116*/ 	.short	(.L_54 - .L_53)
.L_53:
        /*0118*/ 	.word	0x00000000


	//----- nvinfo : EIATTR_SW_WAR
	.align		4
.L_54:
        /*011c*/ 	.byte	0x04, 0x36
        /*011e*/ 	.short	(.L_56 - .L_55)
.L_55:
        /*0120*/ 	.word	0x00000008
.L_56:


//--------------------- .nv.callgraph             --------------------------
	.section	.nv.callgraph,"",@"SHT_CUDA_CALLGRAPH"
	.align	4
	.sectionentsize	8
	.align		4
        /*0000*/ 	.word	0x00000000
	.align		4
        /*0004*/ 	.word	0xffffffff
	.align		4
        /*0008*/ 	.word	index@(_Z12testRoulettev)
	.align		4
        /*000c*/ 	.word	index@(__assertfail)
	.align		4
        /*0010*/ 	.word	index@(_Z12testRoulettev)
	.align		4
        /*0014*/ 	.word	index@(vprintf)
	.align		4
        /*0018*/ 	.word	index@(_Z10testSamplev)
	.align		4
        /*001c*/ 	.word	index@(__assertfail)
	.align		4
        /*0020*/ 	.word	0x00000000
	.align		4
        /*0024*/ 	.word	0xfffffffe
	.align		4
        /*0028*/ 	.word	0x00000000
	.align		4
        /*002c*/ 	.word	0xfffffffd
	.align		4
        /*0030*/ 	.word	0x00000000
	.align		4
        /*0034*/ 	.word	0xfffffffc


//--------------------- .nv.constant4             --------------------------
	.section	.nv.constant4,"a",@progbits
	.align	8
	.align		8
.nv.constant4:
        /*0000*/ 	.dword	vprintf
	.align		8
        /*0008*/ 	.dword	__assertfail
	.align		8
        /*0010*/ 	.dword	precalc_xorwow_matrix
	.align		8
        /*0018*/ 	.dword	precalc_xorwow_offset_matrix
	.align		8
        /*0020*/ 	.dword	mrg32k3aM1
	.align		8
        /*0028*/ 	.dword	mrg32k3aM2
	.align		8
        /*0030*/ 	.dword	mrg32k3aM1SubSeq
	.align		8
        /*0038*/ 	.dword	mrg32k3aM2SubSeq
	.align		8
        /*0040*/ 	.dword	mrg32k3aM1Seq
	.align		8
        /*0048*/ 	.dword	mrg32k3aM2Seq
	.align		8
        /*0050*/ 	.dword	__unnamed_1
	.align		8
        /*0058*/ 	.dword	__unnamed_2
	.align		8
        /*0060*/ 	.dword	$str
	.align		8
        /*0068*/ 	.dword	$str$1
	.align		8
        /*0070*/ 	.dword	$str$2
	.align		8
        /*0078*/ 	.dword	$str$3
	.align		8
        /*0080*/ 	.dword	$str$4
	.align		8
        /*0088*/ 	.dword	$str$5
	.align		8
        /*0090*/ 	.dword	$str$6
	.align		8
        /*0098*/ 	.dword	$str$8
	.align		8
        /*00a0*/ 	.dword	$str$10
	.align		8
        /*00a8*/ 	.dword	$str$11


//--------------------- .nv.constant3             --------------------------
	.section	.nv.constant3,"a",@progbits
	.align	8
.nv.constant3:
	.type		__cr_lgamma_table,@object
	.size		__cr_lgamma_table,(.L_8 - __cr_lgamma_table)
__cr_lgamma_table:
        /*0000*/ 	.byte	0x00, 0x00, 0x00, 0x00, 0x00, 0x00, 0x00, 0x00, 0x00, 0x00, 0x00, 0x00, 0x00, 0x00, 0x00, 0x00
        /*0010*/ 	.byte	0xef, 0x39, 0xfa, 0xfe, 0x42, 0x2e, 0xe6, 0x3f, 0x02, 0x20, 0x2a, 0xfa, 0x0b, 0xab, 0xfc, 0x3f
        /*0020*/ 	.byte	0xf9, 0x2c, 0x92, 0x7c, 0xa7, 0x6c, 0x09, 0x40, 0xc9, 0x79, 0x44, 0x3c, 0x64, 0x26, 0x13, 0x40
        /*0030*/ 	.byte	0xca, 0x01, 0xcf, 0x3a, 0x27, 0x51, 0x1a, 0x40, 0x30, 0xcc, 0x2d, 0xf3, 0xe1, 0x0c, 0x21, 0x40
        /*0040*/ 	.byte	0x0d, 0xb7, 0xfc, 0x82, 0x8e, 0x35, 0x25, 0x40
.L_8:


//--------------------- .text._Z12testRoulettev   --------------------------
	.section	.text._Z12testRoulettev,"ax",@progbits
	.align	128
        .global         _Z12testRoulettev
        .type           _Z12testRoulettev,@function
        .size           _Z12testRoulettev,(.L_x_196 - _Z12testRoulettev)
        .other          _Z12testRoulettev,@"STO_CUDA_ENTRY STV_DEFAULT"
_Z12testRoulettev:
.text._Z12testRoulettev:
[----:B------:R-:W0:Y:S08]  /*0000*/  LDC R1, c[0x0][0x37c] ;  /* 0x0000df00ff017b82 */ /* 0x000e300000000800 */
[----:B------:R-:W1:Y:S01]  /*0010*/  LDC R16, c[0x0][0x2f8] ;  /* 0x0000be00ff107b82 */ /* 0x000e620000000800 */
[----:B------:R-:W-:Y:S02]  /*0020*/  HFMA2 R11, -RZ, RZ, 2.35546875, -6.4849853515625e-05 ;  /* 0x40b68440ff0b7431 */ /* 0x000fe400000001ff */
[----:B0-----:R-:W-:-:S02]  /*0030*/  VIADD R1, R1, 0xffffff50 ;  /* 0xffffff5001017836 */ /* 0x001fc40000000000 */
[----:B------:R-:W-:Y:S01]  /*0040*/  HFMA2 R21, -RZ, RZ, 2.501953125, -0.00010710954666137695312 ;  /* 0x41018705ff157431 */ /* 0x000fe200000001ff */
[----:B------:R-:W-:Y:S01]  /*0050*/  MOV R8, 0x40881e89 ;  /* 0x40881e8900087802 */ /* 0x000fe20000000f00 */
[----:B------:R-:W-:Y:S02]  /*0060*/  HFMA2 R27, -RZ, RZ, 2.56640625, -4.4345855712890625e-05 ;  /* 0x412282e8ff1b7431 */ /* 0x000fe400000001ff */
[----:B------:R-:W-:Y:S01]  /*0070*/  IMAD.MOV.U32 R9, RZ, RZ, 0x40989064 ;  /* 0x40989064ff097424 */ /* 0x000fe200078e00ff */
[----:B------:R-:W-:Y:S01]  /*0080*/  MOV R14, 0x40dea306 ;  /* 0x40dea306000e7802 */ /* 0x000fe20000000f00 */
[----:B------:R-:W-:Y:S01]  /*0090*/  IMAD.MOV.U32 R10, RZ, RZ, 0x40a7f3e9 ;  /* 0x40a7f3e9ff0a7424 */ /* 0x000fe200078e00ff */
[----:B------:R-:W-:Y:S01]  /*00a0*/  MOV R24, 0x41127b2a ;  /* 0x41127b2a00187802 */ /* 0x000fe20000000f00 */
[----:B------:R-:W-:Y:S01]  /*00b0*/  IMAD.MOV.U32 R12, RZ, RZ, 0x40c469fe ;  /* 0x40c469feff0c7424 */ /* 0x000fe200078e00ff */
[----:B------:R-:W-:Y:S01]  /*00c0*/  MOV R0, 0x20 ;  /* 0x0000002000007802 */ /* 0x000fe20000000f00 */
[----:B------:R-:W-:Y:S01]  /*00d0*/  IMAD.MOV.U32 R13, RZ, RZ, 0x40d1c252 ;  /* 0x40d1c252ff0d7424 */ /* 0x000fe200078e00ff */
[----:B------:R-:W-:Y:S01]  /*00e0*/  MOV R17, 0x0 ;  /* 0x0000000000117802 */ /* 0x000fe20000000f00 */
[----:B------:R-:W-:Y:S01]  /*00f0*/  IMAD.MOV.U32 R15, RZ, RZ, 0x40eb1cd9 ;  /* 0x40eb1cd9ff0f7424 */ /* 0x000fe200078e00ff */
[----:B------:R-:W0:Y:S01]  /*0100*/  LDCU UR4, c[0x0][0x2fc] ;  /* 0x00005f80ff0477ac */ /* 0x000e220008000800 */
[----:B------:R-:W-:Y:S01]  /*0110*/  IMAD.MOV.U32 R20, RZ, RZ, 0x40f73cfc ;  /* 0x40f73cfcff147424 */ /* 0x000fe200078e00ff */
[----:B------:R2:W-:Y:S01]  /*0120*/  STL.128 [R1+0x10], R8 ;  /* 0x0000100801007387 */ /* 0x0005e20000100c00 */
[----:B------:R-:W-:Y:S01]  /*0130*/  IMAD.MOV.U32 R22, RZ, RZ, 0x41074c57 ;  /* 0x41074c57ff167424 */ /* 0x000fe200078e00ff */
[----:B------:R-:W3:Y:S01]  /*0140*/  LDCU.64 UR6, c[0x4][0xa0] ;  /* 0x01001400ff0677ac */ /* 0x000ee20008000a00 */
[----:B------:R-:W-:Y:S01]  /*0150*/  IMAD.MOV.U32 R23, RZ, RZ, 0x410cf20c ;  /* 0x410cf20cff177424 */ /* 0x000fe200078e00ff */
[----:B------:R-:W-:Y:S01]  /*0160*/  STL.128 [R1+0x20], R12 ;  /* 0x0000200c01007387 */ /* 0x000fe20000100c00 */
[----:B------:R-:W-:-:S02]  /*0170*/  IMAD.MOV.U32 R25, RZ, RZ, 0x4117ea43 ;  /* 0x4117ea43ff197424 */ /* 0x000fc400078e00ff */
[----:B------:R-:W-:Y:S02]  /*0180*/  HFMA2 R5, -RZ, RZ, 2.04296875, -0.0015811920166015625 ;  /* 0x4016967aff057431 */ /* 0x000fe400000001ff */
[----:B------:R-:W-:Y:S01]  /*0190*/  IMAD.MOV.U32 R26, RZ, RZ, 0x411d418a ;  /* 0x411d418aff1a7424 */ /* 0x000fe200078e00ff */
[----:B------:R-:W-:Y:S01]  /*01a0*/  STL.128 [R1+0x30], R20 ;  /* 0x0000301401007387 */ /* 0x000fe20000100c00 */
[----:B------:R-:W-:Y:S01]  /*01b0*/  IMAD.MOV.U32 R18, RZ, RZ, 0x60000000 ;  /* 0x60000000ff127424 */ /* 0x000fe200078e00ff */
[----:B-1----:R-:W-:Y:S01]  /*01c0*/  IADD3 R16, P0, P1, R1, 0xa0, R16 ;  /* 0x000000a001107810 */ /* 0x002fe2000791e010 */
[----:B------:R-:W-:Y:S01]  /*01d0*/  IMAD.MOV.U32 R19, RZ, RZ, 0x3ff71547 ;  /* 0x3ff71547ff137424 */ /* 0x000fe200078e00ff */
[----:B------:R-:W-:Y:S01]  /*01e0*/  STL.128 [R1+0x40], R24 ;  /* 0x0000401801007387 */ /* 0x000fe20000100c00 */
[----:B------:R-:W-:Y:S02]  /*01f0*/  IMAD.MOV.U32 R4, RZ, RZ, 0x3fb8aa3b ;  /* 0x3fb8aa3bff047424 */ /* 0x000fe400078e00ff */
[----:B------:R-:W-:Y:S01]  /*0200*/  IMAD.MOV.U32 R6, RZ, RZ, 0x4044c109 ;  /* 0x4044c109ff067424 */ /* 0x000fe200078e00ff */
[----:B------:R-:W-:Y:S01]  /*0210*/  STL.64 [R1+0xa0], R18 ;  /* 0x0000a01201007387 */ /* 0x000fe20000100a00 */
[----:B--2---:R1:W2:Y:S01]  /*0220*/  LDC.64 R8, c[0x4][R17] ;  /* 0x0100000011087b82 */ /* 0x0042a20000000a00 */
[----:B------:R-:W-:Y:S01]  /*0230*/  IMAD.MOV.U32 R7, RZ, RZ, 0x406c84fc ;  /* 0x406c84fcff077424 */ /* 0x000fe200078e00ff */
[----:B0-----:R-:W-:Y:S01]  /*0240*/  IADD3.X R2, PT, PT, RZ, UR4, RZ, P0, P1 ;  /* 0x00000004ff027c10 */ /* 0x001fe200087e24ff */
[----:B------:R-:W-:Y:S04]  /*0250*/  STL [R1+0xa8], R0 ;  /* 0x0000a80001007387 */ /* 0x000fe80000100800 */
[----:B------:R3:W-:Y:S02]  /*0260*/  STL.128 [R1], R4 ;  /* 0x0000000401007387 */ /* 0x0007e40000100c00 */
[----:B---3--:R-:W-:Y:S01]  /*0270*/  IMAD.U32 R4, RZ, RZ, UR6 ;  /* 0x00000006ff047e24 */ /* 0x008fe2000f8e00ff */
[----:B------:R-:W-:Y:S01]  /*0280*/  MOV R6, R16 ;  /* 0x0000001000067202 */ /* 0x000fe20000000f00 */
[----:B------:R-:W-:-:S02]  /*0290*/  IMAD.U32 R5, RZ, RZ, UR7 ;  /* 0x00000007ff057e24 */ /* 0x000fc4000f8e00ff */
[----:B-1----:R-:W-:-:S07]  /*02a0*/  IMAD.MOV.U32 R7, RZ, RZ, R2 ;  /* 0x000000ffff077224 */ /* 0x002fce00078e0002 */
[----:B------:R-:W-:-:S07]  /*02b0*/  LEPC R20, `(.L_x_0) ;  /* 0x000000001014794e */ /* 0x000fce0000000000 */
[----:B--2---:R-:W-:Y:S05]  /*02c0*/  CALL.ABS.NOINC R8 ;  /* 0x0000000008007343 */ /* 0x004fea0003c00000 */
.L_x_0:
[----:B------:R-:W-:Y:S02]  /*02d0*/  HFMA2 R9, -RZ, RZ, 2.00390625, -54.46875 ;  /* 0x4002d2cfff097431 */ /* 0x000fe400000001ff */
[----:B------:R-:W-:Y:S01]  /*02e0*/  IMAD.MOV.U32 R8, RZ, RZ, 0x40000000 ;  /* 0x40000000ff087424 */ /* 0x000fe200078e00ff */
[----:B------:R0:W1:Y:S01]  /*02f0*/  LDC.64 R10, c[0x4][R17] ;  /* 0x01000000110a7b82 */ /* 0x0000620000000a00 */
[----:B------:R-:W-:Y:S01]  /*0300*/  IMAD.MOV.U32 R0, RZ, RZ, 0x20 ;  /* 0x00000020ff007424 */ /* 0x000fe200078e00ff */
[----:B------:R-:W2:Y:S01]  /*0310*/  LDCU.64 UR4, c[0x4][0xa0] ;  /* 0x01001400ff0477ac */ /* 0x000ea20008000a00 */
[----:B------:R-:W-:Y:S01]  /*0320*/  IMAD.MOV.U32 R6, RZ, RZ, R16 ;  /* 0x000000ffff067224 */ /* 0x000fe200078e0010 */
[----:B------:R0:W-:Y:S01]  /*0330*/  STL.64 [R1+0xa0], R8 ;  /* 0x0000a00801007387 */ /* 0x0001e20000100a00 */
[----:B------:R-:W-:-:S03]  /*0340*/  IMAD.MOV.U32 R7, RZ, RZ, R2 ;  /* 0x000000ffff077224 */ /* 0x000fc600078e0002 */
[----:B------:R0:W-:Y:S01]  /*0350*/  STL [R1+0xa8], R0 ;  /* 0x0000a80001007387 */ /* 0x0001e20000100800 */
[----:B--2---:R-:W-:Y:S01]  /*0360*/  IMAD.U32 R4, RZ, RZ, UR4 ;  /* 0x00000004ff047e24 */ /* 0x004fe2000f8e00ff */
[----:B0-----:R-:W-:-:S07]  /*0370*/  MOV R5, UR5 ;  /* 0x0000000500057c02 */ /* 0x001fce0008000f00 */
[----:B------:R-:W-:-:S07]  /*0380*/  LEPC R20, `(.L_x_1) ;  /* 0x000000001014794e */ /* 0x000fce0000000000 */
[----:B-1----:R-:W-:Y:S05]  /*0390*/  CALL.ABS.NOINC R10 ;  /* 0x000000000a007343 */ /* 0x002fea0003c00000 */
.L_x_1:
[----:B------:R-:W-:Y:S02]  /*03a0*/  HFMA2 R8, -RZ, RZ, 0.0078125, 0 ;  /* 0x20000000ff087431 */ /* 0x000fe400000001ff */
[----:B------:R-:W-:Y:S01]  /*03b0*/  IMAD.MOV.U32 R9, RZ, RZ, 0x40089821 ;  /* 0x40089821ff097424 */ /* 0x000fe200078e00ff */
[----:B------:R0:W1:Y:S01]  /*03c0*/  LDC.64 R10, c[0x4][R17] ;  /* 0x01000000110a7b82 */ /* 0x0000620000000a00 */
[----:B------:R-:W-:Y:S01]  /*03d0*/  IMAD.MOV.U32 R0, RZ, RZ, 0x20 ;  /* 0x00000020ff007424 */ /* 0x000fe200078e00ff */
[----:B------:R-:W2:Y:S01]  /*03e0*/  LDCU.64 UR4, c[0x4][0xa0] ;  /* 0x01001400ff0477ac */ /* 0x000ea20008000a00 */
[----:B------:R-:W-:Y:S01]  /*03f0*/  IMAD.MOV.U32 R6, RZ, RZ, R16 ;  /* 0x000000ffff067224 */ /* 0x000fe200078e0010 */
[----:B------:R-:W-:Y:S01]  /*0400*/  MOV R7, R2 ;  /* 0x0000000200077202 */ /* 0x000fe20000000f00 */
[----:B------:R0:W-:Y:S04]  /*0410*/  STL.64 [R1+0xa0], R8 ;  /* 0x0000a00801007387 */ /* 0x0001e80000100a00 */
[----:B------:R0:W-:Y:S01]  /*0420*/  STL [R1+0xa8], R0 ;  /* 0x0000a80001007387 */ /* 0x0001e20000100800 */
[----:B--2---:R-:W-:Y:S01]  /*0430*/  MOV R4, UR4 ;  /* 0x0000000400047c02 */ /* 0x004fe20008000f00 */
[----:B0-----:R-:W-:-:S07]  /*0440*/  IMAD.U32 R5, RZ, RZ, UR5 ;  /* 0x00000005ff057e24 */ /* 0x001fce000f8e00ff */
[----:B------:R-:W-:-:S07]  /*0450*/  LEPC R20, `(.L_x_2) ;  /* 0x000000001014794e */ /* 0x000fce0000000000 */
[----:B-1----:R-:W-:Y:S05]  /*0460*/  CALL.ABS.NOINC R10 ;  /* 0x000000000a007343 */ /* 0x002fea0003c00000 */
.L_x_2:
[----:B------:R-:W-:Y:S02]  /*0470*/  HFMA2 R0, -RZ, RZ, 0, 1.9073486328125e-06 ;  /* 0x00000020ff007431 */ /* 0x000fe400000001ff */
[----:B------:R-:W-:Y:S01]  /*0480*/  IMAD.MOV.U32 R8, RZ, RZ, -0x80000000 ;  /* 0x80000000ff087424 */ /* 0x000fe200078e00ff */
[----:B------:R0:W1:Y:S01]  /*0490*/  LDC.64 R10, c[0x4][R17] ;  /* 0x01000000110a7b82 */ /* 0x0000620000000a00 */
[----:B------:R-:W-:Y:S01]  /*04a0*/  IMAD.MOV.U32 R9, RZ, RZ, 0x400d909f ;  /* 0x400d909fff097424 */ /* 0x000fe200078e00ff */
[----:B------:R-:W2:Y:S01]  /*04b0*/  LDCU.64 UR4, c[0x4][0xa0] ;  /* 0x01001400ff0477ac */ /* 0x000ea20008000a00 */
[----:B------:R-:W-:Y:S01]  /*04c0*/  MOV R6, R16 ;  /* 0x0000001000067202 */ /* 0x000fe20000000f00 */
[----:B------:R-:W-:Y:S01]  /*04d0*/  IMAD.MOV.U32 R7, RZ, RZ, R2 ;  /* 0x000000ffff077224 */ /* 0x000fe200078e0002 */
[----:B------:R0:W-:Y:S04]  /*04e0*/  STL [R1+0xa8], R0 ;  /* 0x0000a80001007387 */ /* 0x0001e80000100800 */
[----:B------:R0:W-:Y:S01]  /*04f0*/  STL.64 [R1+0xa0], R8 ;  /* 0x0000a00801007387 */ /* 0x0001e20000100a00 */
[----:B--2---:R-:W-:-:S02]  /*0500*/  IMAD.U32 R4, RZ, RZ, UR4 ;  /* 0x00000004ff047e24 */ /* 0x004fc4000f8e00ff */
[----:B0-----:R-:W-:-:S07]  /*0510*/  IMAD.U32 R5, RZ, RZ, UR5 ;  /* 0x00000005ff057e24 */ /* 0x001fce000f8e00ff */
[----:B------:R-:W-:-:S07]  /*0520*/  LEPC R20, `(.L_x_3) ;  /* 0x000000001014794e */ /* 0x000fce0000000000 */
[----:B-1----:R-:W-:Y:S05]  /*0530*/  CALL.ABS.NOINC R10 ;  /* 0x000000000a007343 */ /* 0x002fea0003c00000 */
.L_x_3:
[----:B------:R-:W-:Y:S02]  /*0540*/  HFMA2 R9, -RZ, RZ, 2.033203125, 5.8233737945556640625e-05 ;  /* 0x401103d1ff097431 */ /* 0x000fe400000001ff */
        /* <DEDUP_REMOVED lines=12> */
.L_x_4:
[----:B------:R-:W-:Y:S02]  /*0610*/  HFMA2 R8, -RZ, RZ, -0.0 , 0 ;  /* 0x80000000ff087431 */ /* 0x000fe400000001ff */
        /* <DEDUP_REMOVED lines=12> */
.L_x_5:
[----:B------:R-:W-:Y:S02]  /*06e0*/  HFMA2 R0, -RZ, RZ, 0, 1.9073486328125e-06 ;  /* 0x00000020ff007431 */ /* 0x000fe400000001ff */
[----:B------:R-:W-:Y:S01]  /*06f0*/  IMAD.MOV.U32 R8, RZ, RZ, 0x20000000 ;  /* 0x20000000ff087424 */ /* 0x000fe200078e00ff */
        /* <DEDUP_REMOVED lines=11> */
.L_x_6:
[----:B------:R-:W-:Y:S02]  /*07b0*/  HFMA2 R9, -RZ, RZ, 2.04296875, -36.25 ;  /* 0x4016d088ff097431 */ /* 0x000fe400000001ff */
        /* <DEDUP_REMOVED lines=12> */
.L_x_7:
[----:B------:R-:W-:Y:S02]  /*0880*/  HFMA2 R8, -RZ, RZ, -2, 0 ;  /* 0xc0000000ff087431 */ /* 0x000fe400000001ff */
        /* <DEDUP_REMOVED lines=12> */
.L_x_8:
        /* <DEDUP_REMOVED lines=13> */
.L_x_9:
[----:B------:R-:W-:Y:S02]  /*0a20*/  HFMA2 R9, -RZ, RZ, 2.052734375, -70 ;  /* 0x401bd460ff097431 */ /* 0x000fe400000001ff */
[----:B------:R-:W-:Y:S01]  /*0a30*/  IMAD.MOV.U32 R8, RZ, RZ, -0x40000000 ;  /* 0xc0000000ff087424 */ /* 0x000fe200078e00ff */
        /* <DEDUP_REMOVED lines=11> */
.L_x_10:
        /* <DEDUP_REMOVED lines=13> */
.L_x_11:
        /* <DEDUP_REMOVED lines=13> */
.L_x_12:
[----:B------:R-:W-:Y:S02]  /*0c90*/  HFMA2 R9, -RZ, RZ, 2.0625, 0.15234375 ;  /* 0x402030e0ff097431 */ /* 0x000fe400000001ff */
        /* <DEDUP_REMOVED lines=12> */
.L_x_13:
        /* <DEDUP_REMOVED lines=13> */
.L_x_14:
        /* <DEDUP_REMOVED lines=13> */
.L_x_15:
[----:B------:R-:W-:Y:S02]  /*0f00*/  HFMA2 R9, -RZ, RZ, 2.06640625, 29.578125 ;  /* 0x40224f65ff097431 */ /* 0x000fe400000001ff */
        /* <DEDUP_REMOVED lines=12> */
.L_x_16:
[----:B------:R-:W-:Y:S02]  /*0fd0*/  HFMA2 R8, -RZ, RZ, 512, 0 ;  /* 0x60000000ff087431 */ /* 0x000fe400000001ff */
        /* <DEDUP_REMOVED lines=12> */
.L_x_17:
        /* <DEDUP_REMOVED lines=13> */
.L_x_18:
[----:B------:R-:W-:Y:S02]  /*1170*/  HFMA2 R8, -RZ, RZ, 0, 0 ;  /* 0x00000000ff087431 */ /* 0x000fe400000001ff */
[----:B------:R-:W-:Y:S01]  /*1180*/  IMAD.MOV.U32 R9, RZ, RZ, 0x4024505d ;  /* 0x4024505dff097424 */ /* 0x000fe200078e00ff */
[----:B------:R-:W-:Y:S01]  /*1190*/  MOV R0, 0xa ;  /* 0x0000000a00007802 */ /* 0x000fe20000000f00 */
[----:B------:R0:W1:Y:S01]  /*11a0*/  LDC.64 R10, c[0x4][R17] ;  /* 0x01000000110a7b82 */ /* 0x0000620000000a00 */
[----:B------:R-:W2:Y:S01]  /*11b0*/  LDCU.64 UR4, c[0x4][0xa0] ;  /* 0x01001400ff0477ac */ /* 0x000ea20008000a00 */
[----:B------:R-:W-:Y:S01]  /*11c0*/  IMAD.MOV.U32 R6, RZ, RZ, R16 ;  /* 0x000000ffff067224 */ /* 0x000fe200078e0010 */
[----:B------:R-:W-:Y:S01]  /*11d0*/  MOV R7, R2 ;  /* 0x0000000200077202 */ /* 0x000fe20000000f00 */
[----:B------:R0:W-:Y:S04]  /*11e0*/  STL.64 [R1+0xa0], R8 ;  /* 0x0000a00801007387 */ /* 0x0001e80000100a00 */
[----:B------:R0:W-:Y:S01]  /*11f0*/  STL [R1+0xa8], R0 ;  /* 0x0000a80001007387 */ /* 0x0001e20000100800 */
[----:B--2---:R-:W-:Y:S01]  /*1200*/  IMAD.U32 R4, RZ, RZ, UR4 ;  /* 0x00000004ff047e24 */ /* 0x004fe2000f8e00ff */
[----:B0-----:R-:W-:-:S07]  /*1210*/  MOV R5, UR5 ;  /* 0x0000000500057c02 */ /* 0x001fce0008000f00 */
[----:B------:R-:W-:-:S07]  /*1220*/  LEPC R20, `(.L_x_19) ;  /* 0x000000001014794e */ /* 0x000fce0000000000 */
[----:B-1----:R-:W-:Y:S05]  /*1230*/  CALL.ABS.NOINC R10 ;  /* 0x000000000a007343 */ /* 0x002fea0003c00000 */
.L_x_19:
[----:B------:R0:W-:Y:S01]  /*1240*/  STL.128 [R1+0x50], RZ ;  /* 0x000050ff01007387 */ /* 0x0001e20000100c00 */
[----:B------:R-:W-:Y:S01]  /*1250*/  HFMA2 R23, -RZ, RZ, 40.90625, -0.151123046875 ;  /* 0x511db0d6ff177431 */ /* 0x000fe200000001ff */
[----:B------:R-:W-:Y:S01]  /*1260*/  BSSY.RECONVERGENT B7, `(.L_x_20) ;  /* 0x0000047000077945 */ /* 0x000fe20003800200 */
[----:B------:R-:W-:Y:S01]  /*1270*/  HFMA2 R25, -RZ, RZ, 132.125, 1.705078125 ;  /* 0x58213ed2ff197431 */ /* 0x000fe200000001ff */
[----:B------:R0:W-:Y:S01]  /*1280*/  STL.128 [R1+0x60], RZ ;  /* 0x000060ff01007387 */ /* 0x0001e20000100c00 */
[----:B------:R-:W-:Y:S01]  /*1290*/  IMAD.MOV.U32 R24, RZ, RZ, RZ ;  /* 0x000000ffff187224 */ /* 0x000fe200078e00ff */
[----:B------:R-:W-:Y:S01]  /*12a0*/  MOV R19, 0xf8a42704 ;  /* 0xf8a4270400137802 */ /* 0x000fe20000000f00 */
[----:B------:R-:W-:Y:S01]  /*12b0*/  IMAD.MOV.U32 R22, RZ, RZ, -0x23270784 ;  /* 0xdcd8f87cff167424 */ /* 0x000fe200078e00ff */
[----:B------:R0:W-:Y:S01]  /*12c0*/  STL.128 [R1+0x70], RZ ;  /* 0x000070ff01007387 */ /* 0x0001e20000100c00 */
[----:B------:R-:W-:Y:S02]  /*12d0*/  IMAD.MOV.U32 R18, RZ, RZ, 0x455f2458 ;  /* 0x455f2458ff127424 */ /* 0x000fe400078e00ff */
[----:B------:R-:W-:Y:S01]  /*12e0*/  IMAD.MOV.U32 R17, RZ, RZ, 0x2abc4dd5 ;  /* 0x2abc4dd5ff117424 */ /* 0x000fe200078e00ff */
[----:B------:R0:W-:Y:S04]  /*12f0*/  STL.128 [R1+0x80], RZ ;  /* 0x000080ff01007387 */ /* 0x0001e80000100c00 */
[----:B------:R0:W-:Y:S02]  /*1300*/  STL.128 [R1+0x90], RZ ;  /* 0x000090ff01007387 */ /* 0x0001e40000100c00 */
.L_x_27:
[----:B-1----:R-:W-:Y:S01]  /*1310*/  SHF.R.U32.HI R0, RZ, 0x2, R25 ;  /* 0x00000002ff007819 */ /* 0x002fe20000011619 */
[----:B------:R-:W-:Y:S01]  /*1320*/  BSSY.RECONVERGENT B6, `(.L_x_21) ;  /* 0x0000024000067945 */ /* 0x000fe20003800200 */
[----:B------:R-:W-:Y:S02]  /*1330*/  SHF.L.U32 R4, R23, 0x4, RZ ;  /* 0x0000000417047819 */ /* 0x000fe400000006ff */
[----:B------:R-:W-:Y:S01]  /*1340*/  LOP3.LUT R0, R0, R25, RZ, 0x3c, !PT ;  /* 0x0000001900007212 */ /* 0x000fe200078e3cff */
[----:B------:R-:W-:Y:S01]  /*1350*/  IMAD.MOV.U32 R25, RZ, RZ, R18 ;  /* 0x000000ffff197224 */ /* 0x000fe200078e0012 */
[----:B------:R-:W-:Y:S02]  /*1360*/  IADD3 R17, PT, PT, R17, 0x587c5, RZ ;  /* 0x000587c511117810 */ /* 0x000fe40007ffe0ff */
[----:B------:R-:W-:Y:S01]  /*1370*/  MOV R18, R19 ;  /* 0x0000001300127202 */ /* 0x000fe20000000f00 */
[----:B------:R-:W-:Y:S02]  /*1380*/  IMAD.SHL.U32 R3, R0, 0x2, RZ ;  /* 0x0000000200037824 */ /* 0x000fe400078e00ff */
[----:B------:R-:W-:Y:S01]  /*1390*/  IMAD.MOV.U32 R19, RZ, RZ, R22 ;  /* 0x000000ffff137224 */ /* 0x000fe200078e0016 */
[----:B------:R-:W-:-:S02]  /*13a0*/  MOV R22, R23 ;  /* 0x0000001700167202 */ /* 0x000fc40000000f00 */
[----:B------:R-:W-:Y:S02]  /*13b0*/  LOP3.LUT R3, R23, R4, R3, 0x96, !PT ;  /* 0x0000000417037212 */ /* 0x000fe400078e9603 */
[----:B------:R-:W-:Y:S02]  /*13c0*/  MOV R4, 0x2f800000 ;  /* 0x2f80000000047802 */ /* 0x000fe40000000f00 */
[----:B------:R-:W-:-:S05]  /*13d0*/  LOP3.LUT R0, R3, R0, RZ, 0x3c, !PT ;  /* 0x0000000003007212 */ /* 0x000fca00078e3cff */
[----:B------:R-:W-:Y:S02]  /*13e0*/  IMAD.IADD R3, R0, 0x1, R17 ;  /* 0x0000000100037824 */ /* 0x000fe400078e0211 */
[----:B------:R-:W-:-:S03]  /*13f0*/  IMAD.MOV.U32 R23, RZ, RZ, R0 ;  /* 0x000000ffff177224 */ /* 0x000fc600078e0000 */
[----:B------:R-:W-:-:S05]  /*1400*/  I2FP.F32.U32 R3, R3 ;  /* 0x0000000300037245 */ /* 0x000fca0000201000 */
[----:B------:R-:W-:-:S04]  /*1410*/  FFMA R3, R3, R4, 1.1641532182693481445e-10 ;  /* 0x2f00000003037423 */ /* 0x000fc80000000004 */
[----:B------:R-:W-:-:S05]  /*1420*/  FMUL R26, R3, 10.15695953369140625 ;  /* 0x412282e8031a7820 */ /* 0x000fca0000400000 */
[C---:B------:R-:W-:Y:S02]  /*1430*/  FSETP.GTU.AND P0, PT, R26.reuse, 10.15695953369140625, PT ;  /* 0x412282e81a00780b */ /* 0x040fe40003f0c000 */
[----:B------:R-:W-:-:S13]  /*1440*/  FSETP.GT.AND P1, PT, R26, RZ, PT ;  /* 0x000000ff1a00720b */ /* 0x000fda0003f24000 */
[----:B------:R-:W-:Y:S05]  /*1450*/  @!P0 BRA P1, `(.L_x_22) ;  /* 0x0000000000408947 */ /* 0x000fea0000800000 */
[----:B------:R-:W-:Y:S01]  /*1460*/  MOV R14, 0x8 ;  /* 0x00000008000e7802 */ /* 0x000fe20000000f00 */
[----:B------:R-:W1:Y:S01]  /*1470*/  LDCU.64 UR4, c[0x4][0x98] ;  /* 0x01001300ff0477ac */ /* 0x000e620008000a00 */
[----:B------:R-:W-:Y:S02]  /*1480*/  HFMA2 R8, -RZ, RZ, 0, 3.635883331298828125e-06 ;  /* 0x0000003dff087431 */ /* 0x000fe400000001ff */
[----:B------:R-:W-:Y:S01]  /*1490*/  IMAD.MOV.U32 R12, RZ, RZ, 0x1 ;  /* 0x00000001ff0c7424 */ /* 0x000fe200078e00ff */
[----:B------:R-:W-:Y:S01]  /*14a0*/  MOV R13, RZ ;  /* 0x000000ff000d7202 */ /* 0x000fe20000000f00 */
[----:B------:R-:W2:Y:S01]  /*14b0*/  LDCU.64 UR6, c[0x4][0x68] ;  /* 0x01000d00ff0677ac */ /* 0x000ea20008000a00 */
[----:B------:R-:W3:Y:S01]  /*14c0*/  LDC.64 R14, c[0x4][R14] ;  /* 0x010000000e0e7b82 */ /* 0x000ee20000000a00 */
[----:B------:R-:W4:Y:S01]  /*14d0*/  LDCU.64 UR8, c[0x4][0x58] ;  /* 0x01000b00ff0877ac */ /* 0x000f220008000a00 */
[----:B-1----:R-:W-:Y:S01]  /*14e0*/  MOV R4, UR4 ;  /* 0x0000000400047c02 */ /* 0x002fe20008000f00 */
[----:B------:R-:W-:Y:S01]  /*14f0*/  IMAD.U32 R5, RZ, RZ, UR5 ;  /* 0x00000005ff057e24 */ /* 0x000fe2000f8e00ff */
[----:B--2---:R-:W-:Y:S01]  /*1500*/  MOV R6, UR6 ;  /* 0x0000000600067c02 */ /* 0x004fe20008000f00 */
[----:B------:R-:W-:Y:S01]  /*1510*/  IMAD.U32 R7, RZ, RZ, UR7 ;  /* 0x00000007ff077e24 */ /* 0x000fe2000f8e00ff */
[----:B----4-:R-:W-:Y:S01]  /*1520*/  MOV R10, UR8 ;  /* 0x00000008000a7c02 */ /* 0x010fe20008000f00 */
[----:B------:R-:W-:-:S07]  /*1530*/  IMAD.U32 R11, RZ, RZ, UR9 ;  /* 0x00000009ff0b7e24 */ /* 0x000fce000f8e00ff */
[----:B------:R-:W-:-:S07]  /*1540*/  LEPC R20, `(.L_x_22) ;  /* 0x000000001014794e */ /* 0x000fce0000000000 */
[----:B0--3--:R-:W-:Y:S05]  /*1550*/  CALL.ABS.NOINC R14 ;  /* 0x000000000e007343 */ /* 0x009fea0003c00000 */
.L_x_22:
[----:B------:R-:W-:Y:S05]  /*1560*/  BSYNC.RECONVERGENT B6 ;  /* 0x0000000000067941 */ /* 0x000fea0003800200 */
.L_x_21:
[----:B------:R-:W-:Y:S01]  /*1570*/  FSETP.GT.AND P0, PT, R26, 9.8285007476806640625, PT ;  /* 0x411d418a1a00780b */ /* 0x000fe20003f04000 */
[----:B------:R-:W-:Y:S01]  /*1580*/  BSSY.RECONVERGENT B0, `(.L_x_23) ;  /* 0x000000d000007945 */ /* 0x000fe20003800200 */
[----:B------:R-:W-:-:S11]  /*1590*/  IMAD.MOV.U32 R0, RZ, RZ, 0x13 ;  /* 0x00000013ff007424 */ /* 0x000fd600078e00ff */
[----:B------:R-:W-:Y:S05]  /*15a0*/  @P0 BRA `(.L_x_24) ;  /* 0x0000000000280947 */ /* 0x000fea0003800000 */
[----:B------:R-:W-:Y:S01]  /*15b0*/  HFMA2 R0, -RZ, RZ, 0, 0 ;  /* 0x00000000ff007431 */ /* 0x000fe200000001ff */
[----:B------:R-:W-:Y:S06]  /*15c0*/  BSSY.RECONVERGENT B1, `(.L_x_25) ;  /* 0x0000007000017945 */ /* 0x000fec0003800200 */
.L_x_26:
[----:B------:R-:W-:-:S06]  /*15d0*/  IMAD R3, R0, 0x4, R1 ;  /* 0x0000000400037824 */ /* 0x000fcc00078e0201 */
[----:B------:R-:W2:Y:S01]  /*15e0*/  LDL R3, [R3] ;  /* 0x0000000003037983 */ /* 0x000ea20000100800 */
[----:B------:R-:W-:Y:S01]  /*15f0*/  MOV R4, R0 ;  /* 0x0000000000047202 */ /* 0x000fe20000000f00 */
[----:B------:R-:W-:Y:S01]  /*1600*/  VIADD R0, R0, 0x1 ;  /* 0x0000000100007836 */ /* 0x000fe20000000000 */
[----:B--2---:R-:W-:-:S13]  /*1610*/  FSETP.GT.AND P0, PT, R3, R26, PT ;  /* 0x0000001a0300720b */ /* 0x004fda0003f04000 */
[----:B------:R-:W-:Y:S05]  /*1620*/  @!P0 BRA `(.L_x_26) ;  /* 0xfffffffc00e88947 */ /* 0x000fea000383ffff */
[----:B------:R-:W-:Y:S05]  /*1630*/  BSYNC.RECONVERGENT B1 ;  /* 0x0000000000017941 */ /* 0x000fea0003800200 */
.L_x_25:
[----:B------:R-:W-:-:S07]  /*1640*/  MOV R0, R4 ;  /* 0x0000000400007202 */ /* 0x000fce0000000f00 */
.L_x_24:
[----:B------:R-:W-:Y:S05]  /*1650*/  BSYNC.RECONVERGENT B0 ;  /* 0x0000000000007941 */ /* 0x000fea0003800200 */
.L_x_23:
[----:B------:R-:W-:-:S05]  /*1660*/  IMAD.U32 R3, R0, 0x4, R1 ;  /* 0x0000000400037824 */ /* 0x000fca00078e0001 */
[----:B------:R-:W2:Y:S01]  /*1670*/  LDL R0, [R3+0x50] ;  /* 0x0000500003007983 */ /* 0x000ea20000100800 */
[----:B------:R-:W-:-:S05]  /*1680*/  VIADD R24, R24, 0x1 ;  /* 0x0000000118187836 */ /* 0x000fca0000000000 */
[----:B------:R-:W-:Y:S02]  /*1690*/  ISETP.NE.AND P0, PT, R24, 0x989680, PT ;  /* 0x009896801800780c */ /* 0x000fe40003f05270 */
[----:B--2---:R-:W-:-:S05]  /*16a0*/  IADD3 R0, PT, PT, R0, 0x1, RZ ;  /* 0x0000000100007810 */ /* 0x004fca0007ffe0ff */
[----:B------:R1:W-:Y:S06]  /*16b0*/  STL [R3+0x50], R0 ;  /* 0x0000500003007387 */ /* 0x0003ec0000100800 */
[----:B------:R-:W-:Y:S05]  /*16c0*/  @P0 BRA `(.L_x_27) ;  /* 0xfffffffc00100947 */ /* 0x000fea000383ffff */
[----:B------:R-:W-:Y:S05]  /*16d0*/  BSYNC.RECONVERGENT B7 ;  /* 0x0000000000077941 */ /* 0x000fea0003800200 */
.L_x_20:
[----:B------:R-:W2:Y:S01]  /*16e0*/  LDL R8, [R1+0x50] ;  /* 0x0000500001087983 */ /* 0x000ea20000100800 */
[----:B------:R-:W3:Y:S01]  /*16f0*/  LDCU UR4, c[0x0][0x2f8] ;  /* 0x00005f00ff0477ac */ /* 0x000ee20008000800 */
[----:B------:R-:W-:Y:S01]  /*1700*/  HFMA2 R9, -RZ, RZ, 0, 1.9073486328125e-06 ;  /* 0x00000020ff097431 */ /* 0x000fe200000001ff */
[----:B------:R-:W-:Y:S01]  /*1710*/  MOV R17, 0x0 ;  /* 0x0000000000117802 */ /* 0x000fe20000000f00 */
[----:B------:R-:W-:Y:S01]  /*1720*/  IMAD.MOV.U32 R7, RZ, RZ, R2 ;  /* 0x000000ffff077224 */ /* 0x000fe200078e0002 */
[----:B------:R-:W-:Y:S02]  /*1730*/  MOV R6, R16 ;  /* 0x0000001000067202 */ /* 0x000fe40000000f00 */
[----:B------:R4:W0:Y:S01]  /*1740*/  LDC.64 R10, c[0x4][R17] ;  /* 0x01000000110a7b82 */ /* 0x0008220000000a00 */
[----:B---3--:R-:W-:Y:S01]  /*1750*/  VIADD R18, R16, -UR4 ;  /* 0x8000000410127c36 */ /* 0x008fe20008000000 */
[----:B------:R-:W3:Y:S02]  /*1760*/  LDCU.64 UR4, c[0x4][0xa8] ;  /* 0x01001500ff0477ac */ /* 0x000ee40008000a00 */
[----:B---3--:R-:W-:Y:S01]  /*1770*/  MOV R4, UR4 ;  /* 0x0000000400047c02 */ /* 0x008fe20008000f00 */
[----:B------:R-:W-:Y:S01]  /*1780*/  IMAD.U32 R5, RZ, RZ, UR5 ;  /* 0x00000005ff057e24 */ /* 0x000fe2000f8e00ff */
[----:B0-2---:R4:W-:Y:S06]  /*1790*/  STL.64 [R18], R8 ;  /* 0x0000000812007387 */ /* 0x0059ec0000100a00 */
[----:B------:R-:W-:-:S07]  /*17a0*/  LEPC R20, `(.L_x_28) ;  /* 0x000000001014794e */ /* 0x000fce0000000000 */
[----:B-1--4-:R-:W-:Y:S05]  /*17b0*/  CALL.ABS.NOINC R10 ;  /* 0x000000000a007343 */ /* 0x012fea0003c00000 */
.L_x_28:
[----:B------:R-:W2:Y:S01]  /*17c0*/  LDL R8, [R1+0x54] ;  /* 0x0000540001087983 */ /* 0x000ea20000100800 */
[----:B------:R-:W-:Y:S01]  /*17d0*/  HFMA2 R9, -RZ, RZ, 0, 1.9073486328125e-06 ;  /* 0x00000020ff097431 */ /* 0x000fe200000001ff */
[----:B------:R0:W1:Y:S01]  /*17e0*/  LDC.64 R10, c[0x4][R17] ;  /* 0x01000000110a7b82 */ /* 0x0000620000000a00 */
[----:B------:R-:W3:Y:S01]  /*17f0*/  LDCU.64 UR4, c[0x4][0xa8] ;  /* 0x01001500ff0477ac */ /* 0x000ee20008000a00 */
[----:B------:R-:W-:Y:S01]  /*1800*/  IMAD.MOV.U32 R6, RZ, RZ, R16 ;  /* 0x000000ffff067224 */ /* 0x000fe200078e0010 */
[----:B------:R-:W-:Y:S01]  /*1810*/  MOV R7, R2 ;  /* 0x0000000200077202 */ /* 0x000fe20000000f00 */
[----:B---3--:R-:W-:Y:S01]  /*1820*/  IMAD.U32 R4, RZ, RZ, UR4 ;  /* 0x00000004ff047e24 */ /* 0x008fe2000f8e00ff */
[----:B------:R-:W-:Y:S01]  /*1830*/  MOV R5, UR5 ;  /* 0x0000000500057c02 */ /* 0x000fe20008000f00 */
[----:B-12---:R0:W-:Y:S06]  /*1840*/  STL.64 [R18], R8 ;  /* 0x0000000812007387 */ /* 0x0061ec0000100a00 */
[----:B------:R-:W-:-:S07]  /*1850*/  LEPC R20, `(.L_x_29) ;  /* 0x000000001014794e */ /* 0x000fce0000000000 */
[----:B0-----:R-:W-:Y:S05]  /*1860*/  CALL.ABS.NOINC R10 ;  /* 0x000000000a007343 */ /* 0x001fea0003c00000 */
.L_x_29:
[----:B------:R-:W2:Y:S01]  /*1870*/  LDL R8, [R1+0x58] ;  /* 0x0000580001087983 */ /* 0x000ea20000100800 */
[----:B------:R-:W-:Y:S01]  /*1880*/  IMAD.MOV.U32 R9, RZ, RZ, 0x20 ;  /* 0x00000020ff097424 */ /* 0x000fe200078e00ff */
[----:B------:R0:W1:Y:S01]  /*1890*/  LDC.64 R10, c[0x4][R17] ;  /* 0x01000000110a7b82 */ /* 0x0000620000000a00 */
[----:B------:R-:W3:Y:S01]  /*18a0*/  LDCU.64 UR4, c[0x4][0xa8] ;  /* 0x01001500ff0477ac */ /* 0x000ee20008000a00 */
[----:B------:R-:W-:Y:S01]  /*18b0*/  MOV R6, R16 ;  /* 0x0000001000067202 */ /* 0x000fe20000000f00 */
[----:B------:R-:W-:Y:S01]  /*18c0*/  IMAD.MOV.U32 R7, RZ, RZ, R2 ;  /* 0x000000ffff077224 */ /* 0x000fe200078e0002 */
[----:B---3--:R-:W-:Y:S01]  /*18d0*/  MOV R4, UR4 ;  /* 0x0000000400047c02 */ /* 0x008fe20008000f00 */
[----:B------:R-:W-:Y:S01]  /*18e0*/  IMAD.U32 R5, RZ, RZ, UR5 ;  /* 0x00000005ff057e24 */ /* 0x000fe2000f8e00ff */
[----:B-12---:R0:W-:Y:S06]  /*18f0*/  STL.64 [R18], R8 ;  /* 0x0000000812007387 */ /* 0x0061ec0000100a00 */
[----:B------:R-:W-:-:S07]  /*1900*/  LEPC R20, `(.L_x_30) ;  /* 0x000000001014794e */ /* 0x000fce0000000000 */
[----:B0-----:R-:W-:Y:S05]  /*1910*/  CALL.ABS.NOINC R10 ;  /* 0x000000000a007343 */ /* 0x001fea0003c00000 */
.L_x_30:
        /* <DEDUP_REMOVED lines=11> */
.L_x_31:
        /* <DEDUP_REMOVED lines=11> */
.L_x_32:
        /* <DEDUP_REMOVED lines=11> */
.L_x_33:
        /* <DEDUP_REMOVED lines=11> */
.L_x_34:
        /* <DEDUP_REMOVED lines=11> */
.L_x_35:
        /* <DEDUP_REMOVED lines=11> */
.L_x_36:
        /* <DEDUP_REMOVED lines=11> */
.L_x_37:
        /* <DEDUP_REMOVED lines=11> */
.L_x_38:
        /* <DEDUP_REMOVED lines=11> */
.L_x_39:
        /* <DEDUP_REMOVED lines=11> */
.L_x_40:
        /* <DEDUP_REMOVED lines=11> */
.L_x_41:
        /* <DEDUP_REMOVED lines=11> */
.L_x_42:
        /* <DEDUP_REMOVED lines=11> */
.L_x_43:
        /* <DEDUP_REMOVED lines=11> */
.L_x_44:
        /* <DEDUP_REMOVED lines=11> */
.L_x_45:
        /* <DEDUP_REMOVED lines=11> */
.L_x_46:
[----:B------:R-:W2:Y:S01]  /*2420*/  LDL R8, [R1+0x9c] ;  /* 0x00009c0001087983 */ /* 0x000ea20000100800 */
[----:B------:R-:W-:Y:S01]  /*2430*/  HFMA2 R9, -RZ, RZ, 0, 5.9604644775390625e-07 ;  /* 0x0000000aff097431 */ /* 0x000fe200000001ff */
        /* <DEDUP_REMOVED lines=9> */
.L_x_47:
[----:B------:R-:W-:Y:S05]  /*24d0*/  EXIT ;  /* 0x000000000000794d */ /* 0x000fea0003800000 */
.L_x_48:
[----:B------:R-:W-:-:S00]  /*24e0*/  BRA `(.L_x_48) ;  /* 0xfffffffc00fc7947 */ /* 0x000fc0000383ffff */
[----:B------:R-:W-:-:S00]  /*24f0*/  NOP ;  /* 0x0000000000007918 */ /* 0x000fc00000000000 */
        /* <DEDUP_REMOVED lines=8> */
.L_x_196:


//--------------------- .text._Z10testSamplev     --------------------------
	.section	.text._Z10testSamplev,"ax",@progbits
	.align	128
        .global         _Z10testSamplev
        .type           _Z10testSamplev,@function
        .size           _Z10testSamplev,(.L_x_197 - _Z10testSamplev)
        .other          _Z10testSamplev,@"STO_CUDA_ENTRY STV_DEFAULT"
_Z10testSamplev:
.text._Z10testSamplev:
[----:B------:R-:W0:Y:S01]  /*0000*/  LDC R1, c[0x0][0x37c] ;  /* 0x0000df00ff017b82 */ /* 0x000e220000000800 */
[----:B------:R-:W-:Y:S02]  /*0010*/  HFMA2 R33, -RZ, RZ, 132.125, 1.705078125 ;  /* 0x58213ed2ff217431 */ /* 0x000fe400000001ff */
[----:B------:R-:W-:Y:S02]  /*0020*/  IMAD.MOV.U32 R2, RZ, RZ, 0x511db0d6 ;  /* 0x511db0d6ff027424 */ /* 0x000fe400078e00ff */
[----:B------:R-:W-:Y:S02]  /*0030*/  IMAD.MOV.U32 R17, RZ, RZ, -0x23270784 ;  /* 0xdcd8f87cff117424 */ /* 0x000fe400078e00ff */
[----:B------:R-:W-:Y:S02]  /*0040*/  IMAD.MOV.U32 R19, RZ, RZ, -0x75bd8fc ;  /* 0xf8a42704ff137424 */ /* 0x000fe400078e00ff */
[----:B------:R-:W-:Y:S02]  /*0050*/  IMAD.MOV.U32 R37, RZ, RZ, 0x455f2458 ;  /* 0x455f2458ff257424 */ /* 0x000fe400078e00ff */
[----:B------:R-:W-:-:S02]  /*0060*/  IMAD.MOV.U32 R35, RZ, RZ, RZ ;  /* 0x000000ffff237224 */ /* 0x000fc400078e00ff */
[----:B------:R-:W-:-:S07]  /*0070*/  IMAD.MOV.U32 R34, RZ, RZ, 0x2ac1d59a ;  /* 0x2ac1d59aff227424 */ /* 0x000fce00078e00ff */
.L_x_194:
[----:B------:R-:W-:Y:S01]  /*0080*/  SHF.R.U32.HI R0, RZ, 0x2, R33 ;  /* 0x00000002ff007819 */ /* 0x000fe20000011621 */
[----:B------:R-:W-:Y:S01]  /*0090*/  IMAD.SHL.U32 R3, R2, 0x10, RZ ;  /* 0x0000001002037824 */ /* 0x000fe200078e00ff */
[----:B------:R-:W-:Y:S01]  /*00a0*/  BSSY.RECONVERGENT B6, `(.L_x_49) ;  /* 0x000001e000067945 */ /* 0x000fe20003800200 */
[----:B------:R-:W-:Y:S01]  /*00b0*/  VIADD R35, R35, 0x1 ;  /* 0x0000000123237836 */ /* 0x000fe20000000000 */
[----:B------:R-:W-:-:S04]  /*00c0*/  LOP3.LUT R0, R0, R33, RZ, 0x3c, !PT ;  /* 0x0000002100007212 */ /* 0x000fc800078e3cff */
[----:B------:R-:W-:Y:S01]  /*00d0*/  ISETP.NE.AND P1, PT, R35, 0xf4240, PT ;  /* 0x000f42402300780c */ /* 0x000fe20003f25270 */
[----:B------:R-:W-:-:S03]  /*00e0*/  IMAD.SHL.U32 R4, R0, 0x2, RZ ;  /* 0x0000000200047824 */ /* 0x000fc600078e00ff */
[----:B------:R-:W-:Y:S02]  /*00f0*/  P2R R36, PR, RZ, 0x2 ;  /* 0x00000002ff247803 */ /* 0x000fe40000000000 */
[----:B------:R-:W-:-:S04]  /*0100*/  LOP3.LUT R3, R2, R3, R4, 0x96, !PT ;  /* 0x0000000302037212 */ /* 0x000fc800078e9604 */
[----:B------:R-:W-:Y:S01]  /*0110*/  LOP3.LUT R33, R3, R0, RZ, 0x3c, !PT ;  /* 0x0000000003217212 */ /* 0x000fe200078e3cff */
[----:B------:R-:W-:-:S03]  /*0120*/  IMAD.MOV.U32 R3, RZ, RZ, 0x2f800000 ;  /* 0x2f800000ff037424 */ /* 0x000fc600078e00ff */
[----:B------:R-:W-:-:S04]  /*0130*/  IADD3 R0, PT, PT, R33, R34, RZ ;  /* 0x0000002221007210 */ /* 0x000fc80007ffe0ff */
[----:B------:R-:W-:-:S05]  /*0140*/  I2FP.F32.U32 R0, R0 ;  /* 0x0000000000007245 */ /* 0x000fca0000201000 */
[----:B------:R-:W-:-:S05]  /*0150*/  FFMA R16, R0, R3, 1.1641532182693481445e-10 ;  /* 0x2f00000000107423 */ /* 0x000fca0000000003 */
[----:B------:R-:W-:-:S13]  /*0160*/  FSETP.GT.AND P0, PT, R16, RZ, PT ;  /* 0x000000ff1000720b */ /* 0x000fda0003f04000 */
[----:B-1----:R-:W-:Y:S05]  /*0170*/  @P0 BRA `(.L_x_50) ;  /* 0x0000000000400947 */ /* 0x002fea0003800000 */
[----:B------:R-:W-:Y:S01]  /*0180*/  MOV R14, 0x8 ;  /* 0x00000008000e7802 */ /* 0x000fe20000000f00 */
[----:B------:R-:W1:Y:S01]  /*0190*/  LDCU.64 UR4, c[0x4][0x60] ;  /* 0x01000c00ff0477ac */ /* 0x000e620008000a00 */
[----:B------:R-:W-:Y:S02]  /*01a0*/  HFMA2 R12, -RZ, RZ, 0, 5.9604644775390625e-08 ;  /* 0x00000001ff0c7431 */ /* 0x000fe400000001ff */
[----:B------:R-:W-:Y:S01]  /*01b0*/  IMAD.MOV.U32 R8, RZ, RZ, 0x18 ;  /* 0x00000018ff087424 */ /* 0x000fe200078e00ff */
[----:B------:R-:W2:Y:S01]  /*01c0*/  LDCU.64 UR6, c[0x4][0x68] ;  /* 0x01000d00ff0677ac */ /* 0x000ea20008000a00 */
[----:B------:R-:W3:Y:S01]  /*01d0*/  LDC.64 R14, c[0x4][R14] ;  /* 0x010000000e0e7b82 */ /* 0x000ee20000000a00 */
[----:B------:R-:W-:Y:S01]  /*01e0*/  IMAD.MOV.U32 R13, RZ, RZ, RZ ;  /* 0x000000ffff0d7224 */ /* 0x000fe200078e00ff */
[----:B------:R-:W4:Y:S01]  /*01f0*/  LDCU.64 UR8, c[0x4][0x50] ;  /* 0x01000a00ff0877ac */ /* 0x000f220008000a00 */
[----:B-1----:R-:W-:Y:S02]  /*0200*/  IMAD.U32 R4, RZ, RZ, UR4 ;  /* 0x00000004ff047e24 */ /* 0x002fe4000f8e00ff */
[----:B------:R-:W-:Y:S01]  /*0210*/  IMAD.U32 R5, RZ, RZ, UR5 ;  /* 0x00000005ff057e24 */ /* 0x000fe2000f8e00ff */
[----:B--2---:R-:W-:Y:S01]  /*0220*/  MOV R6, UR6 ;  /* 0x0000000600067c02 */ /* 0x004fe20008000f00 */
[----:B------:R-:W-:-:S02]  /*0230*/  IMAD.U32 R7, RZ, RZ, UR7 ;  /* 0x00000007ff077e24 */ /* 0x000fc4000f8e00ff */
[----:B----4-:R-:W-:Y:S02]  /*0240*/  IMAD.U32 R10, RZ, RZ, UR8 ;  /* 0x00000008ff0a7e24 */ /* 0x010fe4000f8e00ff */
[----:B------:R-:W-:-:S07]  /*0250*/  IMAD.U32 R11, RZ, RZ, UR9 ;  /* 0x00000009ff0b7e24 */ /* 0x000fce000f8e00ff */
[----:B------:R-:W-:-:S07]  /*0260*/  LEPC R20, `(.L_x_50) ;  /* 0x000000001014794e */ /* 0x000fce0000000000 */
[----:B0--3--:R-:W-:Y:S05]  /*0270*/  CALL.ABS.NOINC R14 ;  /* 0x000000000e007343 */ /* 0x009fea0003c00000 */
.L_x_50:
[----:B------:R-:W-:Y:S05]  /*0280*/  BSYNC.RECONVERGENT B6 ;  /* 0x0000000000067941 */ /* 0x000fea0003800200 */
.L_x_49:
[----:B------:R-:W-:Y:S01]  /*0290*/  FSETP.GTU.AND P0, PT, R16, 1, PT ;  /* 0x3f8000001000780b */ /* 0x000fe20003f0c000 */
[----:B------:R-:W-:-:S12]  /*02a0*/  BSSY.RECONVERGENT B6, `(.L_x_51) ;  /* 0x0000012000067945 */ /* 0x000fd80003800200 */
[----:B------:R-:W-:Y:S05]  /*02b0*/  @!P0 BRA `(.L_x_52) ;  /* 0x0000000000408947 */ /* 0x000fea0003800000 */
[----:B------:R-:W-:Y:S01]  /*02c0*/  MOV R14, 0x8 ;  /* 0x00000008000e7802 */ /* 0x000fe20000000f00 */
[----:B------:R-:W1:Y:S01]  /*02d0*/  LDCU.64 UR4, c[0x4][0x70] ;  /* 0x01000e00ff0477ac */ /* 0x000e620008000a00 */
[----:B------:R-:W-:Y:S02]  /*02e0*/  HFMA2 R13, -RZ, RZ, 0, 0 ;  /* 0x00000000ff0d7431 */ /* 0x000fe400000001ff */
[----:B------:R-:W-:Y:S01]  /*02f0*/  IMAD.MOV.U32 R8, RZ, RZ, 0x19 ;  /* 0x00000019ff087424 */ /* 0x000fe200078e00ff */
[----:B------:R-:W2:Y:S01]  /*0300*/  LDCU.64 UR6, c[0x4][0x68] ;  /* 0x01000d00ff0677ac */ /* 0x000ea20008000a00 */
[----:B------:R-:W3:Y:S01]  /*0310*/  LDC.64 R14, c[0x4][R14] ;  /* 0x010000000e0e7b82 */ /* 0x000ee20000000a00 */
[----:B------:R-:W-:Y:S01]  /*0320*/  IMAD.MOV.U32 R12, RZ, RZ, 0x1 ;  /* 0x00000001ff0c7424 */ /* 0x000fe200078e00ff */
[----:B------:R-:W4:Y:S01]  /*0330*/  LDCU.64 UR8, c[0x4][0x50] ;  /* 0x01000a00ff0877ac */ /* 0x000f220008000a00 */
[----:B-1----:R-:W-:Y:S02]  /*0340*/  IMAD.U32 R4, RZ, RZ, UR4 ;  /* 0x00000004ff047e24 */ /* 0x002fe4000f8e00ff */
[----:B------:R-:W-:-:S02]  /*0350*/  IMAD.U32 R5, RZ, RZ, UR5 ;  /* 0x00000005ff057e24 */ /* 0x000fc4000f8e00ff */
[----:B--2---:R-:W-:Y:S01]  /*0360*/  IMAD.U32 R6, RZ, RZ, UR6 ;  /* 0x00000006ff067e24 */ /* 0x004fe2000f8e00ff */
[----:B------:R-:W-:Y:S01]  /*0370*/  MOV R7, UR7 ;  /* 0x0000000700077c02 */ /* 0x000fe20008000f00 */
[----:B----4-:R-:W-:Y:S02]  /*0380*/  IMAD.U32 R10, RZ, RZ, UR8 ;  /* 0x00000008ff0a7e24 */ /* 0x010fe4000f8e00ff */
[----:B------:R-:W-:-:S07]  /*0390*/  IMAD.U32 R11, RZ, RZ, UR9 ;  /* 0x00000009ff0b7e24 */ /* 0x000fce000f8e00ff */
[----:B------:R-:W-:-:S07]  /*03a0*/  LEPC R20, `(.L_x_52) ;  /* 0x000000001014794e */ /* 0x000fce0000000000 */
[----:B0--3--:R-:W-:Y:S05]  /*03b0*/  CALL.ABS.NOINC R14 ;  /* 0x000000000e007343 */ /* 0x009fea0003c00000 */
.L_x_52:
[----:B------:R-:W-:Y:S05]  /*03c0*/  BSYNC.RECONVERGENT B6 ;  /* 0x0000000000067941 */ /* 0x000fea0003800200 */
.L_x_51:
[----:B------:R-:W-:Y:S01]  /*03d0*/  FMUL R16, R16, 25 ;  /* 0x41c8000010107820 */ /* 0x000fe20000400000 */
[----:B------:R-:W-:Y:S05]  /*03e0*/  BSSY.RECONVERGENT B6, `(.L_x_53) ;  /* 0x0000024000067945 */ /* 0x000fea0003800200 */
[----:B------:R-:W1:Y:S02]  /*03f0*/  F2I.U32.CEIL.NTZ R16, R16 ;  /* 0x0000001000107305 */ /* 0x000e64000020b000 */
[----:B-1----:R-:W-:-:S05]  /*0400*/  VIADD R31, R16, 0xffffffff ;  /* 0xffffffff101f7836 */ /* 0x002fca0000000000 */
[----:B------:R-:W-:-:S13]  /*0410*/  ISETP.GE.U32.AND P0, PT, R31, 0x19, PT ;  /* 0x000000191f00780c */ /* 0x000fda0003f06070 */
[----:B------:R-:W-:Y:S05]  /*0420*/  @!P0 BRA `(.L_x_54) ;  /* 0x00000000007c8947 */ /* 0x000fea0003800000 */
[----:B------:R-:W-:Y:S01]  /*0430*/  MOV R16, 0x8 ;  /* 0x0000000800107802 */ /* 0x000fe20000000f00 */
[----:B------:R-:W1:Y:S01]  /*0440*/  LDCU.64 UR4, c[0x4][0x78] ;  /* 0x01000f00ff0477ac */ /* 0x000e620008000a00 */
[----:B------:R-:W-:Y:S02]  /*0450*/  HFMA2 R13, -RZ, RZ, 0, 0 ;  /* 0x00000000ff0d7431 */ /* 0x000fe400000001ff */
[----:B------:R-:W-:Y:S01]  /*0460*/  IMAD.MOV.U32 R8, RZ, RZ, 0x1b ;  /* 0x0000001bff087424 */ /* 0x000fe200078e00ff */
[----:B------:R2:W3:Y:S01]  /*0470*/  LDC.64 R14, c[0x4][R16] ;  /* 0x01000000100e7b82 */ /* 0x0004e20000000a00 */
[----:B------:R-:W4:Y:S01]  /*0480*/  LDCU.64 UR6, c[0x4][0x68] ;  /* 0x01000d00ff0677ac */ /* 0x000f220008000a00 */
[----:B------:R-:W-:Y:S01]  /*0490*/  IMAD.MOV.U32 R12, RZ, RZ, 0x1 ;  /* 0x00000001ff0c7424 */ /* 0x000fe200078e00ff */
[----:B------:R-:W5:Y:S01]  /*04a0*/  LDCU.64 UR8, c[0x4][0x50] ;  /* 0x01000a00ff0877ac */ /* 0x000f620008000a00 */
[----:B-1----:R-:W-:Y:S02]  /*04b0*/  IMAD.U32 R4, RZ, RZ, UR4 ;  /* 0x00000004ff047e24 */ /* 0x002fe4000f8e00ff */
[----:B------:R-:W-:-:S02]  /*04c0*/  IMAD.U32 R5, RZ, RZ, UR5 ;  /* 0x00000005ff057e24 */ /* 0x000fc4000f8e00ff */
[----:B----4-:R-:W-:Y:S01]  /*04d0*/  IMAD.U32 R6, RZ, RZ, UR6 ;  /* 0x00000006ff067e24 */ /* 0x010fe2000f8e00ff */
[----:B------:R-:W-:Y:S01]  /*04e0*/  MOV R7, UR7 ;  /* 0x0000000700077c02 */ /* 0x000fe20008000f00 */
[----:B-----5:R-:W-:Y:S02]  /*04f0*/  IMAD.U32 R10, RZ, RZ, UR8 ;  /* 0x00000008ff0a7e24 */ /* 0x020fe4000f8e00ff */
[----:B--2---:R-:W-:-:S07]  /*0500*/  IMAD.U32 R11, RZ, RZ, UR9 ;  /* 0x00000009ff0b7e24 */ /* 0x004fce000f8e00ff */
[----:B------:R-:W-:-:S07]  /*0510*/  LEPC R20, `(.L_x_55) ;  /* 0x000000001014794e */ /* 0x000fce0000000000 */
[----:B0--3--:R-:W-:Y:S05]  /*0520*/  CALL.ABS.NOINC R14 ;  /* 0x000000000e007343 */ /* 0x009fea0003c00000 */
.L_x_55:
[----:B------:R0:W1:Y:S01]  /*0530*/  LDC.64 R14, c[0x4][R16] ;  /* 0x01000000100e7b82 */ /* 0x0000620000000a00 */
[----:B------:R-:W2:Y:S01]  /*0540*/  LDCU.64 UR4, c[0x4][0x80] ;  /* 0x01001000ff0477ac */ /* 0x000ea20008000a00 */
[----:B------:R-:W-:Y:S02]  /*0550*/  IMAD.MOV.U32 R8, RZ, RZ, 0x1d ;  /* 0x0000001dff087424 */ /* 0x000fe400078e00ff */
[----:B------:R-:W-:Y:S01]  /*0560*/  IMAD.MOV.U32 R12, RZ, RZ, 0x1 ;  /* 0x00000001ff0c7424 */ /* 0x000fe200078e00ff */
[----:B------:R-:W3:Y:S01]  /*0570*/  LDCU.64 UR6, c[0x4][0x68] ;  /* 0x01000d00ff0677ac */ /* 0x000ee20008000a00 */
[----:B------:R-:W-:Y:S01]  /*0580*/  IMAD.MOV.U32 R13, RZ, RZ, RZ ;  /* 0x000000ffff0d7224 */ /* 0x000fe200078e00ff */
[----:B------:R-:W4:Y:S01]  /*0590*/  LDCU.64 UR8, c[0x4][0x50] ;  /* 0x01000a00ff0877ac */ /* 0x000f220008000a00 */
[----:B--2---:R-:W-:Y:S02]  /*05a0*/  IMAD.U32 R4, RZ, RZ, UR4 ;  /* 0x00000004ff047e24 */ /* 0x004fe4000f8e00ff */
[----:B------:R-:W-:-:S02]  /*05b0*/  IMAD.U32 R5, RZ, RZ, UR5 ;  /* 0x00000005ff057e24 */ /* 0x000fc4000f8e00ff */
[----:B---3--:R-:W-:Y:S02]  /*05c0*/  IMAD.U32 R6, RZ, RZ, UR6 ;  /* 0x00000006ff067e24 */ /* 0x008fe4000f8e00ff */
[----:B------:R-:W-:Y:S01]  /*05d0*/  IMAD.U32 R7, RZ, RZ, UR7 ;  /* 0x00000007ff077e24 */ /* 0x000fe2000f8e00ff */
[----:B----4-:R-:W-:Y:S01]  /*05e0*/  MOV R10, UR8 ;  /* 0x00000008000a7c02 */ /* 0x010fe20008000f00 */
[----:B0-----:R-:W-:-:S07]  /*05f0*/  IMAD.U32 R11, RZ, RZ, UR9 ;  /* 0x00000009ff0b7e24 */ /* 0x001fce000f8e00ff */
[----:B------:R-:W-:-:S07]  /*0600*/  LEPC R20, `(.L_x_54) ;  /* 0x000000001014794e */ /* 0x000fce0000000000 */
[----:B-1----:R-:W-:Y:S05]  /*0610*/  CALL.ABS.NOINC R14 ;  /* 0x000000000e007343 */ /* 0x002fea0003c00000 */
.L_x_54:
[----:B------:R-:W-:Y:S05]  /*0620*/  BSYNC.RECONVERGENT B6 ;  /* 0x0000000000067941 */ /* 0x000fea0003800200 */
.L_x_53:
[----:B------:R-:W-:Y:S01]  /*0630*/  SHF.R.U32.HI R0, RZ, 0x2, R37 ;  /* 0x00000002ff007819 */ /* 0x000fe20000011625 */
[----:B------:R-:W-:Y:S01]  /*0640*/  BSSY.RECONVERGENT B6, `(.L_x_56) ;  /* 0x000001c000067945 */ /* 0x000fe20003800200 */
[----:B------:R-:W-:Y:S02]  /*0650*/  SHF.L.U32 R4, R33, 0x4, RZ ;  /* 0x0000000421047819 */ /* 0x000fe400000006ff */
[----:B------:R-:W-:-:S05]  /*0660*/  LOP3.LUT R0, R0, R37, RZ, 0x3c, !PT ;  /* 0x0000002500007212 */ /* 0x000fca00078e3cff */
[----:B------:R-:W-:-:S05]  /*0670*/  IMAD.SHL.U32 R3, R0, 0x2, RZ ;  /* 0x0000000200037824 */ /* 0x000fca00078e00ff */
[----:B------:R-:W-:-:S04]  /*0680*/  LOP3.LUT R3, R33, R4, R3, 0x96, !PT ;  /* 0x0000000421037212 */ /* 0x000fc800078e9603 */
[----:B------:R-:W-:Y:S01]  /*0690*/  LOP3.LUT R32, R3, R0, RZ, 0x3c, !PT ;  /* 0x0000000003207212 */ /* 0x000fe200078e3cff */
[----:B------:R-:W-:-:S03]  /*06a0*/  IMAD.MOV.U32 R3, RZ, RZ, 0x2f800000 ;  /* 0x2f800000ff037424 */ /* 0x000fc600078e00ff */
[----:B------:R-:W-:-:S04]  /*06b0*/  IADD3 R0, PT, PT, R34, 0x587c5, R32 ;  /* 0x000587c522007810 */ /* 0x000fc80007ffe020 */
[----:B------:R-:W-:-:S05]  /*06c0*/  I2FP.F32.U32 R0, R0 ;  /* 0x0000000000007245 */ /* 0x000fca0000201000 */
[----:B------:R-:W-:-:S05]  /*06d0*/  FFMA R16, R0, R3, 1.1641532182693481445e-10 ;  /* 0x2f00000000107423 */ /* 0x000fca0000000003 */
[----:B------:R-:W-:-:S13]  /*06e0*/  FSETP.GT.AND P0, PT, R16, RZ, PT ;  /* 0x000000ff1000720b */ /* 0x000fda0003f04000 */
[----:B------:R-:W-:Y:S05]  /*06f0*/  @P0 BRA `(.L_x_57) ;  /* 0x0000000000400947 */ /* 0x000fea0003800000 */
        /* <DEDUP_REMOVED lines=16> */
.L_x_57:
[----:B------:R-:W-:Y:S05]  /*0800*/  BSYNC.RECONVERGENT B6 ;  /* 0x0000000000067941 */ /* 0x000fea0003800200 */
.L_x_56:
        /* <DEDUP_REMOVED lines=19> */
.L_x_59:
[----:B------:R-:W-:Y:S05]  /*0940*/  BSYNC.RECONVERGENT B6 ;  /* 0x0000000000067941 */ /* 0x000fea0003800200 */
.L_x_58:
        /* <DEDUP_REMOVED lines=22> */
.L_x_61:
[----:B------:R-:W-:Y:S05]  /*0ab0*/  BSYNC.RECONVERGENT B6 ;  /* 0x0000000000067941 */ /* 0x000fea0003800200 */
.L_x_60:
[C---:B------:R-:W-:Y:S01]  /*0ac0*/  ISETP.GE.U32.AND P0, PT, R18.reuse, R31, PT ;  /* 0x0000001f1200720c */ /* 0x040fe20003f06070 */
[----:B------:R-:W-:Y:S03]  /*0ad0*/  BSSY.RECONVERGENT B6, `(.L_x_62) ;  /* 0x0000014000067945 */ /* 0x000fe60003800200 */
[----:B------:R-:W-:-:S04]  /*0ae0*/  SEL R18, R18, R37, !P0 ;  /* 0x0000002512127207 */ /* 0x000fc80004000000 */
[----:B------:R-:W-:-:S13]  /*0af0*/  ISETP.GE.U32.AND P0, PT, R18, 0x19, PT ;  /* 0x000000191200780c */ /* 0x000fda0003f06070 */
[----:B------:R-:W-:Y:S05]  /*0b00*/  @!P0 BRA `(.L_x_63) ;  /* 0x0000000000408947 */ /* 0x000fea0003800000 */
[----:B------:R-:W-:Y:S01]  /*0b10*/  MOV R14, 0x8 ;  /* 0x00000008000e7802 */ /* 0x000fe20000000f00 */
[----:B------:R-:W1:Y:S01]  /*0b20*/  LDCU.64 UR4, c[0x4][0x80] ;  /* 0x01001000ff0477ac */ /* 0x000e620008000a00 */
[----:B------:R-:W-:Y:S02]  /*0b30*/  IMAD.MOV.U32 R8, RZ, RZ, 0x1d ;  /* 0x0000001dff087424 */ /* 0x000fe400078e00ff */
[----:B------:R-:W-:Y:S01]  /*0b40*/  IMAD.MOV.U32 R12, RZ, RZ, 0x1 ;  /* 0x00000001ff0c7424 */ /* 0x000fe200078e00ff */
[----:B------:R-:W2:Y:S01]  /*0b50*/  LDCU.64 UR6, c[0x4][0x68] ;  /* 0x01000d00ff0677ac */ /* 0x000ea20008000a00 */
[----:B------:R-:W3:Y:S01]  /*0b60*/  LDC.64 R14, c[0x4][R14] ;  /* 0x010000000e0e7b82 */ /* 0x000ee20000000a00 */
[----:B------:R-:W-:Y:S01]  /*0b70*/  IMAD.MOV.U32 R13, RZ, RZ, RZ ;  /* 0x000000ffff0d7224 */ /* 0x000fe200078e00ff */
[----:B------:R-:W4:Y:S01]  /*0b80*/  LDCU.64 UR8, c[0x4][0x50] ;  /* 0x01000a00ff0877ac */ /* 0x000f220008000a00 */
[----:B-1----:R-:W-:Y:S02]  /*0b90*/  IMAD.U32 R4, RZ, RZ, UR4 ;  /* 0x00000004ff047e24 */ /* 0x002fe4000f8e00ff */
[----:B------:R-:W-:-:S02]  /*0ba0*/  IMAD.U32 R5, RZ, RZ, UR5 ;  /* 0x00000005ff057e24 */ /* 0x000fc4000f8e00ff */
[----:B--2---:R-:W-:Y:S02]  /*0bb0*/  IMAD.U32 R6, RZ, RZ, UR6 ;  /* 0x00000006ff067e24 */ /* 0x004fe4000f8e00ff */
[----:B------:R-:W-:Y:S01]  /*0bc0*/  IMAD.U32 R7, RZ, RZ, UR7 ;  /* 0x00000007ff077e24 */ /* 0x000fe2000f8e00ff */
[----:B----4-:R-:W-:Y:S01]  /*0bd0*/  MOV R10, UR8 ;  /* 0x00000008000a7c02 */ /* 0x010fe20008000f00 */
[----:B------:R-:W-:-:S07]  /*0be0*/  IMAD.U32 R11, RZ, RZ, UR9 ;  /* 0x00000009ff0b7e24 */ /* 0x000fce000f8e00ff */
[----:B------:R-:W-:-:S07]  /*0bf0*/  LEPC R20, `(.L_x_63) ;  /* 0x000000001014794e */ /* 0x000fce0000000000 */
[----:B0--3--:R-:W-:Y:S05]  /*0c00*/  CALL.ABS.NOINC R14 ;  /* 0x000000000e007343 */ /* 0x009fea0003c00000 */
.L_x_63:
[----:B------:R-:W-:Y:S05]  /*0c10*/  BSYNC.RECONVERGENT B6 ;  /* 0x0000000000067941 */ /* 0x000fea0003800200 */
.L_x_62:
[----:B------:R-:W-:Y:S01]  /*0c20*/  ISETP.GE.U32.AND P0, PT, R18, R31, PT ;  /* 0x0000001f1200720c */ /* 0x000fe20003f06070 */
[----:B------:R-:W-:-:S12]  /*0c30*/  BSSY.RECONVERGENT B6, `(.L_x_64) ;  /* 0x0000018000067945 */ /* 0x000fd80003800200 */
[----:B------:R-:W-:Y:S05]  /*0c40*/  @!P0 BRA `(.L_x_65) ;  /* 0x0000000000508947 */ /* 0x000fea0003800000 */
[----:B------:R-:W-:Y:S01]  /*0c50*/  ISETP.GT.U32.AND P0, PT, R18, R31, PT ;  /* 0x0000001f1200720c */ /* 0x000fe20003f04070 */
[----:B------:R-:W-:-:S12]  /*0c60*/  HFMA2 R16, -RZ, RZ, 0, 5.9604644775390625e-08 ;  /* 0x00000001ff107431 */ /* 0x000fd800000001ff */
[----:B------:R-:W-:Y:S05]  /*0c70*/  @P0 BRA `(.L_x_66) ;  /* 0x00000000004c0947 */ /* 0x000fea0003800000 */
        /* <DEDUP_REMOVED lines=16> */
.L_x_67:
[----:B------:R-:W-:Y:S05]  /*0d80*/  BRA `(.L_x_66) ;  /* 0x0000000000087947 */ /* 0x000fea0003800000 */
.L_x_65:
[----:B------:R-:W-:Y:S01]  /*0d90*/  MOV R30, R31 ;  /* 0x0000001f001e7202 */ /* 0x000fe20000000f00 */
[----:B------:R-:W-:-:S07]  /*0da0*/  IMAD.MOV.U32 R16, RZ, RZ, RZ ;  /* 0x000000ffff107224 */ /* 0x000fce00078e00ff */
.L_x_66:
[----:B------:R-:W-:Y:S05]  /*0db0*/  BSYNC.RECONVERGENT B6 ;  /* 0x0000000000067941 */ /* 0x000fea0003800200 */
.L_x_64:
[----:B------:R-:W-:Y:S01]  /*0dc0*/  ISETP.GE.U32.AND P0, PT, R18, R31, PT ;  /* 0x0000001f1200720c */ /* 0x000fe20003f06070 */
[----:B------:R-:W-:Y:S01]  /*0dd0*/  BSSY.RECONVERGENT B6, `(.L_x_68) ;  /* 0x0000029000067945 */ /* 0x000fe20003800200 */
[----:B------:R-:W-:-:S11]  /*0de0*/  IMAD.SHL.U32 R16, R16, 0x4, RZ ;  /* 0x0000000410107824 */ /* 0x000fd600078e00ff */
[----:B------:R-:W-:Y:S05]  /*0df0*/  @P0 BRA `(.L_x_69) ;  /* 0x0000000000980947 */ /* 0x000fea0003800000 */
[C---:B------:R-:W-:Y:S02]  /*0e00*/  ISETP.EQ.AND P1, PT, R16.reuse, -0x4, PT ;  /* 0xfffffffc1000780c */ /* 0x040fe40003f22270 */
[C---:B------:R-:W-:Y:S02]  /*0e10*/  ISETP.EQ.AND P2, PT, R16.reuse, RZ, PT ;  /* 0x000000ff1000720c */ /* 0x040fe40003f42270 */
[C---:B------:R-:W-:Y:S02]  /*0e20*/  ISETP.EQ.AND P3, PT, R16.reuse, 0x4, PT ;  /* 0x000000041000780c */ /* 0x040fe40003f62270 */
[----:B------:R-:W-:-:S07]  /*0e30*/  ISETP.EQ.AND P0, PT, R16, 0x8, PT ;  /* 0x000000081000780c */ /* 0x000fce0003f02270 */
[----:B------:R-:W-:Y:S01]  /*0e40*/  @P1 IMAD.MOV.U32 R3, RZ, RZ, R31 ;  /* 0x000000ffff031224 */ /* 0x000fe200078e001f */
[C---:B------:R-:W-:Y:S01]  /*0e50*/  ISETP.EQ.AND P1, PT, R16.reuse, 0xc, PT ;  /* 0x0000000c1000780c */ /* 0x040fe20003f22270 */
[----:B------:R-:W-:Y:S01]  /*0e60*/  @P2 IMAD.MOV.U32 R3, RZ, RZ, R30 ;  /* 0x000000ffff032224 */ /* 0x000fe200078e001e */
[C---:B------:R-:W-:Y:S02]  /*0e70*/  ISETP.EQ.AND P2, PT, R16.reuse, 0x10, PT ;  /* 0x000000101000780c */ /* 0x040fe40003f42270 */
[----:B------:R-:W-:Y:S01]  /*0e80*/  @P3 MOV R3, R29 ;  /* 0x0000001d00033202 */ /* 0x000fe20000000f00 */
[----:B------:R-:W-:Y:S01]  /*0e90*/  @P0 IMAD.MOV.U32 R3, RZ, RZ, R28 ;  /* 0x000000ffff030224 */ /* 0x000fe200078e001c */
[C---:B------:R-:W-:Y:S02]  /*0ea0*/  ISETP.EQ.AND P3, PT, R16.reuse, 0x14, PT ;  /* 0x000000141000780c */ /* 0x040fe40003f62270 */
[----:B------:R-:W-:-:S05]  /*0eb0*/  ISETP.EQ.AND P0, PT, R16, 0x18, PT ;  /* 0x000000181000780c */ /* 0x000fca0003f02270 */
[----:B------:R-:W-:Y:S01]  /*0ec0*/  @P1 IMAD.MOV.U32 R3, RZ, RZ, R27 ;  /* 0x000000ffff031224 */ /* 0x000fe200078e001b */
[C---:B------:R-:W-:Y:S01]  /*0ed0*/  ISETP.EQ.AND P1, PT, R16.reuse, 0x1c, PT ;  /* 0x0000001c1000780c */ /* 0x040fe20003f22270 */
[----:B------:R-:W-:Y:S01]  /*0ee0*/  @P2 IMAD.MOV.U32 R3, RZ, RZ, R26 ;  /* 0x000000ffff032224 */ /* 0x000fe200078e001a */
[----:B------:R-:W-:-:S03]  /*0ef0*/  ISETP.EQ.AND P2, PT, R16, 0x20, PT ;  /* 0x000000201000780c */ /* 0x000fc60003f42270 */
[----:B------:R-:W-:Y:S02]  /*0f00*/  @P3 IMAD.MOV.U32 R3, RZ, RZ, R25 ;  /* 0x000000ffff033224 */ /* 0x000fe400078e0019 */
[----:B------:R-:W-:-:S06]  /*0f10*/  @P0 MOV R3, R24 ;  /* 0x0000001800030202 */ /* 0x000fcc0000000f00 */
[----:B------:R-:W-:Y:S02]  /*0f20*/  @P1 IMAD.MOV.U32 R3, RZ, RZ, R23 ;  /* 0x000000ffff031224 */ /* 0x000fe400078e0017 */
[----:B------:R-:W-:-:S05]  /*0f30*/  @P2 IMAD.MOV.U32 R3, RZ, RZ, R22 ;  /* 0x000000ffff032224 */ /* 0x000fca00078e0016 */
[----:B------:R-:W-:-:S13]  /*0f40*/  ISETP.GE.U32.AND P0, PT, R18, R3, PT ;  /* 0x000000031200720c */ /* 0x000fda0003f06070 */
[----:B------:R-:W-:Y:S05]  /*0f50*/  @!P0 BRA `(.L_x_69) ;  /* 0x0000000000408947 */ /* 0x000fea0003800000 */
        /* <DEDUP_REMOVED lines=16> */
.L_x_69:
[----:B------:R-:W-:Y:S05]  /*1060*/  BSYNC.RECONVERGENT B6 ;  /* 0x0000000000067941 */ /* 0x000fea0003800200 */
.L_x_68:
[----:B------:R-:W-:Y:S01]  /*1070*/  SHF.R.U32.HI R0, RZ, 0x2, R19 ;  /* 0x00000002ff007819 */ /* 0x000fe20000011613 */
[----:B------:R-:W-:Y:S01]  /*1080*/  IMAD.SHL.U32 R3, R32, 0x10, RZ ;  /* 0x0000001020037824 */ /* 0x000fe200078e00ff */
[----:B------:R-:W-:Y:S01]  /*1090*/  ISETP.EQ.AND P3, PT, R16, RZ, PT ;  /* 0x000000ff1000720c */ /* 0x000fe20003f62270 */
[----:B------:R-:W-:Y:S01]  /*10a0*/  BSSY.RECONVERGENT B6, `(.L_x_70) ;  /* 0x000002e000067945 */ /* 0x000fe20003800200 */
[----:B------:R-:W-:Y:S02]  /*10b0*/  LOP3.LUT R0, R0, R19, RZ, 0x3c, !PT ;  /* 0x0000001300007212 */ /* 0x000fe400078e3cff */
[C---:B------:R-:W-:Y:S02]  /*10c0*/  ISETP.EQ.AND P4, PT, R16.reuse, 0x4, PT ;  /* 0x000000041000780c */ /* 0x040fe40003f82270 */
[----:B------:R-:W-:Y:S01]  /*10d0*/  ISETP.EQ.AND P5, PT, R16, 0x8, PT ;  /* 0x000000081000780c */ /* 0x000fe20003fa2270 */
[----:B------:R-:W-:Y:S01]  /*10e0*/  IMAD.SHL.U32 R4, R0, 0x2, RZ ;  /* 0x0000000200047824 */ /* 0x000fe200078e00ff */
[----:B------:R-:W-:-:S02]  /*10f0*/  ISETP.EQ.AND P0, PT, R16, 0xc, PT ;  /* 0x0000000c1000780c */ /* 0x000fc40003f02270 */
[----:B------:R-:W-:Y:S02]  /*1100*/  ISETP.EQ.AND P1, PT, R16, 0x10, PT ;  /* 0x000000101000780c */ /* 0x000fe40003f22270 */
[----:B------:R-:W-:Y:S01]  /*1110*/  LOP3.LUT R3, R32, R3, R4, 0x96, !PT ;  /* 0x0000000320037212 */ /* 0x000fe200078e9604 */
[--C-:B------:R-:W-:Y:S01]  /*1120*/  @P3 IMAD.MOV.U32 R31, RZ, RZ, R18.reuse ;  /* 0x000000ffff1f3224 */ /* 0x100fe200078e0012 */
[----:B------:R-:W-:Y:S02]  /*1130*/  ISETP.EQ.AND P2, PT, R16, 0x14, PT ;  /* 0x000000141000780c */ /* 0x000fe40003f42270 */
[----:B------:R-:W-:Y:S01]  /*1140*/  LOP3.LUT R19, R3, R0, RZ, 0x3c, !PT ;  /* 0x0000000003137212 */ /* 0x000fe200078e3cff */
[----:B------:R-:W-:Y:S01]  /*1150*/  IMAD.MOV.U32 R3, RZ, RZ, 0x2f800000 ;  /* 0x2f800000ff037424 */ /* 0x000fe200078e00ff */
[----:B------:R-:W-:Y:S01]  /*1160*/  @P4 MOV R30, R18 ;  /* 0x00000012001e4202 */ /* 0x000fe20000000f00 */
[--C-:B------:R-:W-:Y:S01]  /*1170*/  @P5 IMAD.MOV.U32 R29, RZ, RZ, R18.reuse ;  /* 0x000000ffff1d5224 */ /* 0x100fe200078e0012 */
[----:B------:R-:W-:Y:S01]  /*1180*/  IADD3 R0, PT, PT, R34, 0xb0f8a, R19 ;  /* 0x000b0f8a22007810 */ /* 0x000fe20007ffe013 */
[--C-:B------:R-:W-:Y:S01]  /*1190*/  @P0 IMAD.MOV.U32 R28, RZ, RZ, R18.reuse ;  /* 0x000000ffff1c0224 */ /* 0x100fe200078e0012 */
[----:B------:R-:W-:Y:S01]  /*11a0*/  ISETP.EQ.AND P3, PT, R16, 0x18, PT ;  /* 0x000000181000780c */ /* 0x000fe20003f62270 */
[----:B------:R-:W-:Y:S01]  /*11b0*/  @P1 IMAD.MOV.U32 R27, RZ, RZ, R18 ;  /* 0x000000ffff1b1224 */ /* 0x000fe200078e0012 */
[----:B------:R-:W-:-:S02]  /*11c0*/  I2FP.F32.U32 R0, R0 ;  /* 0x0000000000007245 */ /* 0x000fc40000201000 */
[C---:B------:R-:W-:Y:S02]  /*11d0*/  ISETP.EQ.AND P4, PT, R16.reuse, 0x1c, PT ;  /* 0x0000001c1000780c */ /* 0x040fe40003f82270 */
[C---:B------:R-:W-:Y:S02]  /*11e0*/  ISETP.EQ.AND P5, PT, R16.reuse, 0x20, PT ;  /* 0x000000201000780c */ /* 0x040fe40003fa2270 */
[----:B------:R-:W-:Y:S01]  /*11f0*/  ISETP.EQ.AND P0, PT, R16, 0x24, PT ;  /* 0x000000241000780c */ /* 0x000fe20003f02270 */
[----:B------:R-:W-:Y:S01]  /*1200*/  FFMA R16, R0, R3, 1.1641532182693481445e-10 ;  /* 0x2f00000000107423 */ /* 0x000fe20000000003 */
[----:B------:R-:W-:-:S03]  /*1210*/  @P2 MOV R26, R18 ;  /* 0x00000012001a2202 */ /* 0x000fc60000000f00 */
[----:B------:R-:W-:Y:S01]  /*1220*/  @P3 IMAD.MOV.U32 R25, RZ, RZ, R18 ;  /* 0x000000ffff193224 */ /* 0x000fe200078e0012 */
[----:B------:R-:W-:-:S03]  /*1230*/  FSETP.GT.AND P1, PT, R16, RZ, PT ;  /* 0x000000ff1000720b */ /* 0x000fc60003f24000 */
[--C-:B------:R-:W-:Y:S02]  /*1240*/  @P4 IMAD.MOV.U32 R24, RZ, RZ, R18.reuse ;  /* 0x000000ffff184224 */ /* 0x100fe400078e0012 */
[--C-:B------:R-:W-:Y:S02]  /*1250*/  @P5 IMAD.MOV.U32 R23, RZ, RZ, R18.reuse ;  /* 0x000000ffff175224 */ /* 0x100fe400078e0012 */
[----:B------:R-:W-:-:S06]  /*1260*/  @P0 IMAD.MOV.U32 R22, RZ, RZ, R18 ;  /* 0x000000ffff160224 */ /* 0x000fcc00078e0012 */
        /* <DEDUP_REMOVED lines=9> */
[----:B-1----:R-:W-:Y:S01]  /*1300*/  MOV R4, UR4 ;  /* 0x0000000400047c02 */ /* 0x002fe20008000f00 */
[----:B------:R-:W-:-:S02]  /*1310*/  IMAD.U32 R5, RZ, RZ, UR5 ;  /* 0x00000005ff057e24 */ /* 0x000fc4000f8e00ff */
[----:B--2---:R-:W-:Y:S02]  /*1320*/  IMAD.U32 R6, RZ, RZ, UR6 ;  /* 0x00000006ff067e24 */ /* 0x004fe4000f8e00ff */
[----:B------:R-:W-:Y:S02]  /*1330*/  IMAD.U32 R7, RZ, RZ, UR7 ;  /* 0x00000007ff077e24 */ /* 0x000fe4000f8e00ff */
[----:B----4-:R-:W-:Y:S01]  /*1340*/  IMAD.U32 R10, RZ, RZ, UR8 ;  /* 0x00000008ff0a7e24 */ /* 0x010fe2000f8e00ff */
[----:B------:R-:W-:-:S07]  /*1350*/  MOV R11, UR9 ;  /* 0x00000009000b7c02 */ /* 0x000fce0008000f00 */
[----:B------:R-:W-:-:S07]  /*1360*/  LEPC R20, `(.L_x_71) ;  /* 0x000000001014794e */ /* 0x000fce0000000000 */
[----:B0--3--:R-:W-:Y:S05]  /*1370*/  CALL.ABS.NOINC R14 ;  /* 0x000000000e007343 */ /* 0x009fea0003c00000 */
.L_x_71:
[----:B------:R-:W-:Y:S05]  /*1380*/  BSYNC.RECONVERGENT B6 ;  /* 0x0000000000067941 */ /* 0x000fea0003800200 */
.L_x_70:
[----:B------:R-:W-:Y:S01]  /*1390*/  FSETP.GTU.AND P0, PT, R16, 1, PT ;  /* 0x3f8000001000780b */ /* 0x000fe20003f0c000 */
[----:B------:R-:W-:-:S12]  /*13a0*/  BSSY.RECONVERGENT B6, `(.L_x_72) ;  /* 0x0000012000067945 */ /* 0x000fd80003800200 */
[----:B------:R-:W-:Y:S05]  /*13b0*/  @!P0 BRA `(.L_x_73) ;  /* 0x0000000000408947 */ /* 0x000fea0003800000 */
[----:B------:R-:W-:Y:S01]  /*13c0*/  MOV R14, 0x8 ;  /* 0x00000008000e7802 */ /* 0x000fe20000000f00 */
[----:B------:R-:W1:Y:S01]  /*13d0*/  LDCU.64 UR4, c[0x4][0x70] ;  /* 0x01000e00ff0477ac */ /* 0x000e620008000a00 */
[----:B------:R-:W-:Y:S02]  /*13e0*/  HFMA2 R8, -RZ, RZ, 0, 1.490116119384765625e-06 ;  /* 0x00000019ff087431 */ /* 0x000fe400000001ff */
[----:B------:R-:W-:Y:S01]  /*13f0*/  IMAD.MOV.U32 R12, RZ, RZ, 0x1 ;  /* 0x00000001ff0c7424 */ /* 0x000fe200078e00ff */
[----:B------:R-:W2:Y:S01]  /*1400*/  LDCU.64 UR6, c[0x4][0x68] ;  /* 0x01000d00ff0677ac */ /* 0x000ea20008000a00 */
[----:B------:R-:W3:Y:S01]  /*1410*/  LDC.64 R14, c[0x4][R14] ;  /* 0x010000000e0e7b82 */ /* 0x000ee20000000a00 */
[----:B------:R-:W-:Y:S01]  /*1420*/  IMAD.MOV.U32 R13, RZ, RZ, RZ ;  /* 0x000000ffff0d7224 */ /* 0x000fe200078e00ff */
[----:B------:R-:W4:Y:S01]  /*1430*/  LDCU.64 UR8, c[0x4][0x50] ;  /* 0x01000a00ff0877ac */ /* 0x000f220008000a00 */
[----:B-1----:R-:W-:Y:S01]  /*1440*/  IMAD.U32 R4, RZ, RZ, UR4 ;  /* 0x00000004ff047e24 */ /* 0x002fe2000f8e00ff */
[----:B------:R-:W-:Y:S01]  /*1450*/  MOV R5, UR5 ;  /* 0x0000000500057c02 */ /* 0x000fe20008000f00 */
[----:B--2---:R-:W-:-:S02]  /*1460*/  IMAD.U32 R6, RZ, RZ, UR6 ;  /* 0x00000006ff067e24 */ /* 0x004fc4000f8e00ff */
[----:B------:R-:W-:Y:S02]  /*1470*/  IMAD.U32 R7, RZ, RZ, UR7 ;  /* 0x00000007ff077e24 */ /* 0x000fe4000f8e00ff */
[----:B----4-:R-:W-:Y:S02]  /*1480*/  IMAD.U32 R10, RZ, RZ, UR8 ;  /* 0x00000008ff0a7e24 */ /* 0x010fe4000f8e00ff */
[----:B------:R-:W-:-:S07]  /*1490*/  IMAD.U32 R11, RZ, RZ, UR9 ;  /* 0x00000009ff0b7e24 */ /* 0x000fce000f8e00ff */
[----:B------:R-:W-:-:S07]  /*14a0*/  LEPC R20, `(.L_x_73) ;  /* 0x000000001014794e */ /* 0x000fce0000000000 */
[----:B0--3--:R-:W-:Y:S05]  /*14b0*/  CALL.ABS.NOINC R14 ;  /* 0x000000000e007343 */ /* 0x009fea0003c00000 */
.L_x_73:
[----:B------:R-:W-:Y:S05]  /*14c0*/  BSYNC.RECONVERGENT B6 ;  /* 0x0000000000067941 */ /* 0x000fea0003800200 */
.L_x_72:
        /* <DEDUP_REMOVED lines=8> */
[----:B------:R-:W-:Y:S02]  /*1550*/  HFMA2 R8, -RZ, RZ, 0, 1.609325408935546875e-06 ;  /* 0x0000001bff087431 */ /* 0x000fe400000001ff */
        /* <DEDUP_REMOVED lines=13> */
.L_x_75:
[----:B------:R-:W-:Y:S05]  /*1630*/  BSYNC.RECONVERGENT B6 ;  /* 0x0000000000067941 */ /* 0x000fea0003800200 */
.L_x_74:
[C---:B------:R-:W-:Y:S01]  /*1640*/  ISETP.GE.U32.AND P0, PT, R37.reuse, R30, PT ;  /* 0x0000001e2500720c */ /* 0x040fe20003f06070 */
[----:B------:R-:W-:Y:S01]  /*1650*/  VIADD R0, R37, 0x1 ;  /* 0x0000000125007836 */ /* 0x000fe20000000000 */
[----:B------:R-:W-:Y:S01]  /*1660*/  ISETP.GE.U32.AND P1, PT, R38, R31, PT ;  /* 0x0000001f2600720c */ /* 0x000fe20003f26070 */
[----:B------:R-:W-:Y:S10]  /*1670*/  BSSY.RECONVERGENT B6, `(.L_x_76) ;  /* 0x0000016000067945 */ /* 0x000ff40003800200 */
[----:B------:R-:W-:-:S02]  /*1680*/  @!P0 IMAD.MOV R0, RZ, RZ, R37 ;  /* 0x000000ffff008224 */ /* 0x000fc400078e0225 */
[----:B------:R-:W-:-:S03]  /*1690*/  IMAD.MOV.U32 R37, RZ, RZ, R30 ;  /* 0x000000ffff257224 */ /* 0x000fc600078e001e */
[----:B------:R-:W-:-:S04]  /*16a0*/  @P1 MOV R38, R0 ;  /* 0x0000000000261202 */ /* 0x000fc80000000f00 */
        /* <DEDUP_REMOVED lines=18> */
.L_x_77:
[----:B------:R-:W-:Y:S05]  /*17d0*/  BSYNC.RECONVERGENT B6 ;  /* 0x0000000000067941 */ /* 0x000fea0003800200 */
.L_x_76:
[----:B------:R-:W-:Y:S01]  /*17e0*/  ISETP.GE.U32.AND P0, PT, R38, R37, PT ;  /* 0x000000252600720c */ /* 0x000fe20003f06070 */
[----:B------:R-:W-:Y:S01]  /*17f0*/  BSSY.RECONVERGENT B6, `(.L_x_78) ;  /* 0x000001c000067945 */ /* 0x000fe20003800200 */
[----:B------:R-:W-:-:S11]  /*1800*/  IMAD.MOV.U32 R16, RZ, RZ, 0x2 ;  /* 0x00000002ff107424 */ /* 0x000fd600078e00ff */
[----:B------:R-:W-:Y:S05]  /*1810*/  @P0 BRA `(.L_x_79) ;  /* 0x00000000001c0947 */ /* 0x000fea0003800000 */
[----:B------:R-:W-:Y:S01]  /*1820*/  ISETP.GE.U32.AND P0, PT, R38, R31, PT ;  /* 0x0000001f2600720c */ /* 0x000fe20003f06070 */
[----:B------:R-:W-:Y:S02]  /*1830*/  IMAD.MOV.U32 R16, RZ, RZ, 0x1 ;  /* 0x00000001ff107424 */ /* 0x000fe400078e00ff */
[----:B------:R-:W-:-:S10]  /*1840*/  IMAD.MOV.U32 R29, RZ, RZ, R37 ;  /* 0x000000ffff1d7224 */ /* 0x000fd400078e0025 */
[----:B------:R-:W-:Y:S01]  /*1850*/  @!P0 IMAD.MOV.U32 R30, RZ, RZ, R31 ;  /* 0x000000ffff1e8224 */ /* 0x000fe200078e001f */
[----:B------:R-:W-:Y:S01]  /*1860*/  @!P0 MOV R16, RZ ;  /* 0x000000ff00108202 */ /* 0x000fe20000000f00 */
[----:B------:R-:W-:Y:S06]  /*1870*/  @!P0 BRA `(.L_x_80) ;  /* 0x00000000004c8947 */ /* 0x000fec0003800000 */
[----:B------:R-:W-:-:S07]  /*1880*/  IMAD.MOV.U32 R37, RZ, RZ, R31 ;  /* 0x000000ffff257224 */ /* 0x000fce00078e001f */
.L_x_79:
[----:B------:R-:W-:-:S13]  /*1890*/  ISETP.GT.U32.AND P0, PT, R38, R37, PT ;  /* 0x000000252600720c */ /* 0x000fda0003f04070 */
[----:B------:R-:W-:Y:S05]  /*18a0*/  @P0 BRA `(.L_x_80) ;  /* 0x0000000000400947 */ /* 0x000fea0003800000 */
        /* <DEDUP_REMOVED lines=16> */
.L_x_80:
[----:B------:R-:W-:Y:S05]  /*19b0*/  BSYNC.RECONVERGENT B6 ;  /* 0x0000000000067941 */ /* 0x000fea0003800200 */
.L_x_78:
[C---:B------:R-:W-:Y:S01]  /*19c0*/  ISETP.NE.AND P0, PT, R16.reuse, 0x2, PT ;  /* 0x000000021000780c */ /* 0x040fe20003f05270 */
[----:B------:R-:W-:Y:S01]  /*19d0*/  BSSY.RECONVERGENT B6, `(.L_x_81) ;  /* 0x0000029000067945 */ /* 0x000fe20003800200 */
[----:B------:R-:W-:-:S11]  /*19e0*/  IMAD.SHL.U32 R16, R16, 0x4, RZ ;  /* 0x0000000410107824 */ /* 0x000fd600078e00ff */
[----:B------:R-:W-:Y:S05]  /*19f0*/  @!P0 BRA `(.L_x_82) ;  /* 0x0000000000988947 */ /* 0x000fea0003800000 */
[C---:B------:R-:W-:Y:S02]  /*1a00*/  ISETP.EQ.AND P1, PT, R16.reuse, -0x4, PT ;  /* 0xfffffffc1000780c */ /* 0x040fe40003f22270 */
[C---:B------:R-:W-:Y:S02]  /*1a10*/  ISETP.EQ.AND P2, PT, R16.reuse, RZ, PT ;  /* 0x000000ff1000720c */ /* 0x040fe40003f42270 */
[C---:B------:R-:W-:Y:S02]  /*1a20*/  ISETP.EQ.AND P3, PT, R16.reuse, 0x4, PT ;  /* 0x000000041000780c */ /* 0x040fe40003f62270 */
[----:B------:R-:W-:-:S07]  /*1a30*/  ISETP.EQ.AND P0, PT, R16, 0x8, PT ;  /* 0x000000081000780c */ /* 0x000fce0003f02270 */
[----:B------:R-:W-:Y:S01]  /*1a40*/  @P1 IMAD.MOV.U32 R3, RZ, RZ, R31 ;  /* 0x000000ffff031224 */ /* 0x000fe200078e001f */
[C---:B------:R-:W-:Y:S01]  /*1a50*/  ISETP.EQ.AND P1, PT, R16.reuse, 0xc, PT ;  /* 0x0000000c1000780c */ /* 0x040fe20003f22270 */
[----:B------:R-:W-:Y:S01]  /*1a60*/  @P2 IMAD.MOV.U32 R3, RZ, RZ, R30 ;  /* 0x000000ffff032224 */ /* 0x000fe200078e001e */
[C---:B------:R-:W-:Y:S01]  /*1a70*/  ISETP.EQ.AND P2, PT, R16.reuse, 0x10, PT ;  /* 0x000000101000780c */ /* 0x040fe20003f42270 */
[----:B------:R-:W-:Y:S01]  /*1a80*/  @P3 IMAD.MOV.U32 R3, RZ, RZ, R29 ;  /* 0x000000ffff033224 */ /* 0x000fe200078e001d */
[C---:B------:R-:W-:Y:S02]  /*1a90*/  ISETP.EQ.AND P3, PT, R16.reuse, 0x14, PT ;  /* 0x000000141000780c */ /* 0x040fe40003f62270 */
[----:B------:R-:W-:Y:S02]  /*1aa0*/  @P0 MOV R3, R28 ;  /* 0x0000001c00030202 */ /* 0x000fe40000000f00 */
[----:B------:R-:W-:-:S05]  /*1ab0*/  ISETP.EQ.AND P0, PT, R16, 0x18, PT ;  /* 0x000000181000780c */ /* 0x000fca0003f02270 */
[----:B------:R-:W-:Y:S01]  /*1ac0*/  @P1 IMAD.MOV.U32 R3, RZ, RZ, R27 ;  /* 0x000000ffff031224 */ /* 0x000fe200078e001b */
[C---:B------:R-:W-:Y:S01]  /*1ad0*/  ISETP.EQ.AND P1, PT, R16.reuse, 0x1c, PT ;  /* 0x0000001c1000780c */ /* 0x040fe20003f22270 */
[----:B------:R-:W-:Y:S01]  /*1ae0*/  @P2 IMAD.MOV.U32 R3, RZ, RZ, R26 ;  /* 0x000000ffff032224 */ /* 0x000fe200078e001a */
[----:B------:R-:W-:Y:S01]  /*1af0*/  ISETP.EQ.AND P2, PT, R16, 0x20, PT ;  /* 0x000000201000780c */ /* 0x000fe20003f42270 */
[----:B------:R-:W-:-:S04]  /*1b00*/  @P3 IMAD.MOV.U32 R3, RZ, RZ, R25 ;  /* 0x000000ffff033224 */ /* 0x000fc800078e0019 */
[----:B------:R-:W-:-:S06]  /*1b10*/  @P0 IMAD.MOV.U32 R3, RZ, RZ, R24 ;  /* 0x000000ffff030224 */ /* 0x000fcc00078e0018 */
[----:B------:R-:W-:Y:S02]  /*1b20*/  @P1 MOV R3, R23 ;  /* 0x0000001700031202 */ /* 0x000fe40000000f00 */
[----:B------:R-:W-:-:S05]  /*1b30*/  @P2 IMAD.MOV.U32 R3, RZ, RZ, R22 ;  /* 0x000000ffff032224 */ /* 0x000fca00078e0016 */
[----:B------:R-:W-:-:S13]  /*1b40*/  ISETP.GE.U32.AND P0, PT, R38, R3, PT ;  /* 0x000000032600720c */ /* 0x000fda0003f06070 */
        /* <DEDUP_REMOVED lines=17> */
.L_x_82:
[----:B------:R-:W-:Y:S05]  /*1c60*/  BSYNC.RECONVERGENT B6 ;  /* 0x0000000000067941 */ /* 0x000fea0003800200 */
.L_x_81:
        /* <DEDUP_REMOVED lines=9> */
[C---:B------:R-:W-:Y:S02]  /*1d00*/  ISETP.EQ.AND P1, PT, R16.reuse, 0x10, PT ;  /* 0x000000101000780c */ /* 0x040fe40003f22270 */
[----:B------:R-:W-:Y:S01]  /*1d10*/  LOP3.LUT R3, R19, R4, R3, 0x96, !PT ;  /* 0x0000000413037212 */ /* 0x000fe200078e9603 */
[--C-:B------:R-:W-:Y:S01]  /*1d20*/  @P3 IMAD.MOV.U32 R31, RZ, RZ, R38.reuse ;  /* 0x000000ffff1f3224 */ /* 0x100fe200078e0026 */
[----:B------:R-:W-:Y:S02]  /*1d30*/  ISETP.EQ.AND P2, PT, R16, 0x14, PT ;  /* 0x000000141000780c */ /* 0x000fe40003f42270 */
[----:B------:R-:W-:Y:S01]  /*1d40*/  LOP3.LUT R17, R3, R0, RZ, 0x3c, !PT ;  /* 0x0000000003117212 */ /* 0x000fe200078e3cff */
[--C-:B------:R-:W-:Y:S01]  /*1d50*/  @P4 IMAD.MOV.U32 R30, RZ, RZ, R38.reuse ;  /* 0x000000ffff1e4224 */ /* 0x100fe200078e0026 */
[----:B------:R-:W-:Y:S01]  /*1d60*/  MOV R3, 0x2f800000 ;  /* 0x2f80000000037802 */ /* 0x000fe20000000f00 */
[--C-:B------:R-:W-:Y:S01]  /*1d70*/  @P5 IMAD.MOV.U32 R29, RZ, RZ, R38.reuse ;  /* 0x000000ffff1d5224 */ /* 0x100fe200078e0026 */
[----:B------:R-:W-:Y:S01]  /*1d80*/  IADD3 R0, PT, PT, R34, 0x10974f, R17 ;  /* 0x0010974f22007810 */ /* 0x000fe20007ffe011 */
[--C-:B------:R-:W-:Y:S01]  /*1d90*/  @P0 IMAD.MOV.U32 R28, RZ, RZ, R38.reuse ;  /* 0x000000ffff1c0224 */ /* 0x100fe200078e0026 */
[----:B------:R-:W-:Y:S01]  /*1da0*/  ISETP.EQ.AND P3, PT, R16, 0x18, PT ;  /* 0x000000181000780c */ /* 0x000fe20003f62270 */
[----:B------:R-:W-:Y:S01]  /*1db0*/  @P1 IMAD.MOV.U32 R27, RZ, RZ, R38 ;  /* 0x000000ffff1b1224 */ /* 0x000fe200078e0026 */
[----:B------:R-:W-:-:S02]  /*1dc0*/  I2FP.F32.U32 R0, R0 ;  /* 0x0000000000007245 */ /* 0x000fc40000201000 */
[C---:B------:R-:W-:Y:S01]  /*1dd0*/  ISETP.EQ.AND P4, PT, R16.reuse, 0x1c, PT ;  /* 0x0000001c1000780c */ /* 0x040fe20003f82270 */
[----:B------:R-:W-:Y:S01]  /*1de0*/  @P2 IMAD.MOV.U32 R26, RZ, RZ, R38 ;  /* 0x000000ffff1a2224 */ /* 0x000fe200078e0026 */
[C---:B------:R-:W-:Y:S02]  /*1df0*/  ISETP.EQ.AND P5, PT, R16.reuse, 0x20, PT ;  /* 0x000000201000780c */ /* 0x040fe40003fa2270 */
[----:B------:R-:W-:Y:S01]  /*1e00*/  ISETP.EQ.AND P0, PT, R16, 0x24, PT ;  /* 0x000000241000780c */ /* 0x000fe20003f02270 */
[----:B------:R-:W-:-:S04]  /*1e10*/  FFMA R16, R0, R3, 1.1641532182693481445e-10 ;  /* 0x2f00000000107423 */ /* 0x000fc80000000003 */
[----:B------:R-:W-:Y:S02]  /*1e20*/  @P3 MOV R25, R38 ;  /* 0x0000002600193202 */ /* 0x000fe40000000f00 */
[----:B------:R-:W-:Y:S02]  /*1e30*/  FSETP.GT.AND P1, PT, R16, RZ, PT ;  /* 0x000000ff1000720b */ /* 0x000fe40003f24000 */
[--C-:B------:R-:W-:Y:S02]  /*1e40*/  @P4 IMAD.MOV.U32 R24, RZ, RZ, R38.reuse ;  /* 0x000000ffff184224 */ /* 0x100fe400078e0026 */
[--C-:B------:R-:W-:Y:S02]  /*1e50*/  @P5 IMAD.MOV.U32 R23, RZ, RZ, R38.reuse ;  /* 0x000000ffff175224 */ /* 0x100fe400078e0026 */
[----:B------:R-:W-:-:S07]  /*1e60*/  @P0 IMAD.MOV.U32 R22, RZ, RZ, R38 ;  /* 0x000000ffff160224 */ /* 0x000fce00078e0026 */
[----:B------:R-:W-:Y:S05]  /*1e70*/  @P1 BRA `(.L_x_84) ;  /* 0x0000000000401947 */ /* 0x000fea0003800000 */
[----:B------:R-:W-:Y:S01]  /*1e80*/  MOV R14, 0x8 ;  /* 0x00000008000e7802 */ /* 0x000fe20000000f00 */
[----:B------:R-:W1:Y:S01]  /*1e90*/  LDCU.64 UR4, c[0x4][0x60] ;  /* 0x01000c00ff0477ac */ /* 0x000e620008000a00 */
[----:B------:R-:W-:Y:S02]  /*1ea0*/  HFMA2 R8, -RZ, RZ, 0, 1.430511474609375e-06 ;  /* 0x00000018ff087431 */ /* 0x000fe400000001ff */
        /* <DEDUP_REMOVED lines=13> */
.L_x_84:
[----:B------:R-:W-:Y:S05]  /*1f80*/  BSYNC.RECONVERGENT B6 ;  /* 0x0000000000067941 */ /* 0x000fea0003800200 */
.L_x_83:
[----:B------:R-:W-:Y:S01]  /*1f90*/  FSETP.GTU.AND P0, PT, R16, 1, PT ;  /* 0x3f8000001000780b */ /* 0x000fe20003f0c000 */
[----:B------:R-:W-:-:S12]  /*1fa0*/  BSSY.RECONVERGENT B6, `(.L_x_85) ;  /* 0x0000012000067945 */ /* 0x000fd80003800200 */
        /* <DEDUP_REMOVED lines=17> */
.L_x_86:
[----:B------:R-:W-:Y:S05]  /*20c0*/  BSYNC.RECONVERGENT B6 ;  /* 0x0000000000067941 */ /* 0x000fea0003800200 */
.L_x_85:
        /* <DEDUP_REMOVED lines=22> */
.L_x_88:
[----:B------:R-:W-:Y:S05]  /*2230*/  BSYNC.RECONVERGENT B6 ;  /* 0x0000000000067941 */ /* 0x000fea0003800200 */
.L_x_87:
[----:B------:R-:W-:Y:S01]  /*2240*/  ISETP.GE.U32.AND P0, PT, R38, R31, PT ;  /* 0x0000001f2600720c */ /* 0x000fe20003f06070 */
[----:B------:R-:W-:-:S12]  /*2250*/  BSSY.RECONVERGENT B0, `(.L_x_89) ;  /* 0x000000a000007945 */ /* 0x000fd80003800200 */
[----:B------:R-:W-:Y:S05]  /*2260*/  @!P0 BRA `(.L_x_90) ;  /* 0x0000000000208947 */ /* 0x000fea0003800000 */
[----:B------:R-:W-:Y:S01]  /*2270*/  ISETP.GE.U32.AND P0, PT, R37, R30, PT ;  /* 0x0000001e2500720c */ /* 0x000fe20003f06070 */
[----:B------:R-:W-:Y:S01]  /*2280*/  IMAD.MOV.U32 R38, RZ, RZ, R37 ;  /* 0x000000ffff267224 */ /* 0x000fe200078e0025 */
[----:B------:R-:W-:-:S11]  /*2290*/  PLOP3.LUT P2, PT, PT, PT, PT, 0x8, 0x80 ;  /* 0x000000000080781c */ /* 0x000fd60003f4e170 */
[----:B------:R-:W-:-:S05]  /*22a0*/  @P0 VIADD R0, R37, 0x1 ;  /* 0x0000000125000836 */ /* 0x000fca0000000000 */
[----:B------:R-:W-:-:S04]  /*22b0*/  @P0 ISETP.GE.U32.AND P1, PT, R0, R29, PT ;  /* 0x0000001d0000020c */ /* 0x000fc80003f26070 */
[----:B------:R-:W-:-:S13]  /*22c0*/  @P0 PLOP3.LUT P2, PT, P1, PT, PT, 0x80, 0x8 ;  /* 0x000000000008081c */ /* 0x000fda0000f4f070 */
[----:B------:R-:W-:-:S05]  /*22d0*/  @P2 VIADD R0, R37, 0x2 ;  /* 0x0000000225002836 */ /* 0x000fca0000000000 */
[----:B------:R-:W-:-:S07]  /*22e0*/  @P0 MOV R38, R0 ;  /* 0x0000000000260202 */ /* 0x000fce0000000f00 */
.L_x_90:
[----:B------:R-:W-:Y:S05]  /*22f0*/  BSYNC.RECONVERGENT B0 ;  /* 0x0000000000007941 */ /* 0x000fea0003800200 */
.L_x_89:
[----:B------:R-:W-:Y:S01]  /*2300*/  ISETP.GE.U32.AND P0, PT, R38, 0x19, PT ;  /* 0x000000192600780c */ /* 0x000fe20003f06070 */
        /* <DEDUP_REMOVED lines=18> */
.L_x_92:
[----:B------:R-:W-:Y:S05]  /*2430*/  BSYNC.RECONVERGENT B6 ;  /* 0x0000000000067941 */ /* 0x000fea0003800200 */
.L_x_91:
[----:B------:R-:W-:Y:S01]  /*2440*/  ISETP.GE.U32.AND P0, PT, R38, R29, PT ;  /* 0x0000001d2600720c */ /* 0x000fe20003f06070 */
[----:B------:R-:W-:Y:S01]  /*2450*/  BSSY.RECONVERGENT B6, `(.L_x_93) ;  /* 0x0000022000067945 */ /* 0x000fe20003800200 */
[----:B------:R-:W-:Y:S02]  /*2460*/  IMAD.MOV.U32 R3, RZ, RZ, R29 ;  /* 0x000000ffff037224 */ /* 0x000fe400078e001d */
[----:B------:R-:W-:-:S09]  /*2470*/  IMAD.MOV.U32 R37, RZ, RZ, 0x3 ;  /* 0x00000003ff257424 */ /* 0x000fd200078e00ff */
[----:B------:R-:W-:Y:S05]  /*2480*/  @P0 BRA `(.L_x_94) ;  /* 0x0000000000300947 */ /* 0x000fea0003800000 */
[----:B------:R-:W-:Y:S01]  /*2490*/  ISETP.GE.U32.AND P0, PT, R38, R30, PT ;  /* 0x0000001e2600720c */ /* 0x000fe20003f06070 */
[----:B------:R-:W-:Y:S01]  /*24a0*/  IMAD.MOV.U32 R28, RZ, RZ, R3 ;  /* 0x000000ffff1c7224 */ /* 0x000fe200078e0003 */
[----:B------:R-:W-:Y:S01]  /*24b0*/  MOV R37, 0x2 ;  /* 0x0000000200257802 */ /* 0x000fe20000000f00 */
[----:B------:R-:W-:-:S10]  /*24c0*/  IMAD.MOV.U32 R3, RZ, RZ, R30 ;  /* 0x000000ffff037224 */ /* 0x000fd400078e001e */
[----:B------:R-:W-:Y:S05]  /*24d0*/  @P0 BRA `(.L_x_94) ;  /* 0x00000000001c0947 */ /* 0x000fea0003800000 */
[----:B------:R-:W-:Y:S01]  /*24e0*/  ISETP.GE.U32.AND P0, PT, R38, R31, PT ;  /* 0x0000001f2600720c */ /* 0x000fe20003f06070 */
[----:B------:R-:W-:Y:S02]  /*24f0*/  IMAD.MOV.U32 R37, RZ, RZ, 0x1 ;  /* 0x00000001ff257424 */ /* 0x000fe400078e00ff */
[----:B------:R-:W-:-:S10]  /*2500*/  IMAD.MOV.U32 R29, RZ, RZ, R3 ;  /* 0x000000ffff1d7224 */ /* 0x000fd400078e0003 */
[----:B------:R-:W-:Y:S01]  /*2510*/  @!P0 MOV R30, R31 ;  /* 0x0000001f001e8202 */ /* 0x000fe20000000f00 */
[----:B------:R-:W-:Y:S01]  /*2520*/  @!P0 IMAD.MOV.U32 R37, RZ, RZ, RZ ;  /* 0x000000ffff258224 */ /* 0x000fe200078e00ff */
[----:B------:R-:W-:Y:S06]  /*2530*/  @!P0 BRA `(.L_x_95) ;  /* 0x00000000004c8947 */ /* 0x000fec0003800000 */
[----:B------:R-:W-:-:S07]  /*2540*/  IMAD.MOV.U32 R3, RZ, RZ, R31 ;  /* 0x000000ffff037224 */ /* 0x000fce00078e001f */
.L_x_94:
[----:B------:R-:W-:-:S13]  /*2550*/  ISETP.GT.U32.AND P0, PT, R38, R3, PT ;  /* 0x000000032600720c */ /* 0x000fda0003f04070 */
        /* <DEDUP_REMOVED lines=13> */
[----:B----4-:R-:W-:Y:S01]  /*2630*/  IMAD.U32 R10, RZ, RZ, UR8 ;  /* 0x00000008ff0a7e24 */ /* 0x010fe2000f8e00ff */
[----:B------:R-:W-:-:S07]  /*2640*/  MOV R11, UR9 ;  /* 0x00000009000b7c02 */ /* 0x000fce0008000f00 */
[----:B------:R-:W-:-:S07]  /*2650*/  LEPC R20, `(.L_x_95) ;  /* 0x000000001014794e */ /* 0x000fce0000000000 */
[----:B0--3--:R-:W-:Y:S05]  /*2660*/  CALL.ABS.NOINC R14 ;  /* 0x000000000e007343 */ /* 0x009fea0003c00000 */
.L_x_95:
[----:B------:R-:W-:Y:S05]  /*2670*/  BSYNC.RECONVERGENT B6 ;  /* 0x0000000000067941 */ /* 0x000fea0003800200 */
.L_x_93:
[C---:B------:R-:W-:Y:S01]  /*2680*/  ISETP.NE.AND P0, PT, R37.reuse, 0x3, PT ;  /* 0x000000032500780c */ /* 0x040fe20003f05270 */
[----:B------:R-:W-:Y:S01]  /*2690*/  BSSY.RECONVERGENT B6, `(.L_x_96) ;  /* 0x0000029000067945 */ /* 0x000fe20003800200 */
[----:B------:R-:W-:-:S11]  /*26a0*/  SHF.L.U32 R37, R37, 0x2, RZ ;  /* 0x0000000225257819 */ /* 0x000fd600000006ff */
        /* <DEDUP_REMOVED lines=18> */
[----:B------:R-:W-:-:S06]  /*27d0*/  @P0 MOV R3, R24 ;  /* 0x0000001800030202 */ /* 0x000fcc0000000f00 */
[----:B------:R-:W-:Y:S02]  /*27e0*/  @P1 IMAD.MOV.U32 R3, RZ, RZ, R23 ;  /* 0x000000ffff031224 */ /* 0x000fe400078e0017 */
[----:B------:R-:W-:-:S05]  /*27f0*/  @P2 IMAD.MOV.U32 R3, RZ, RZ, R22 ;  /* 0x000000ffff032224 */ /* 0x000fca00078e0016 */
[----:B------:R-:W-:-:S13]  /*2800*/  ISETP.GE.U32.AND P0, PT, R38, R3, PT ;  /* 0x000000032600720c */ /* 0x000fda0003f06070 */
        /* <DEDUP_REMOVED lines=17> */
.L_x_97:
[----:B------:R-:W-:Y:S05]  /*2920*/  BSYNC.RECONVERGENT B6 ;  /* 0x0000000000067941 */ /* 0x000fea0003800200 */
.L_x_96:
[----:B------:R-:W-:Y:S01]  /*2930*/  SHF.R.U32.HI R3, RZ, 0x2, R2 ;  /* 0x00000002ff037819 */ /* 0x000fe20000011602 */
[----:B------:R-:W-:Y:S01]  /*2940*/  BSSY.RECONVERGENT B6, `(.L_x_98) ;  /* 0x0000030000067945 */ /* 0x000fe20003800200 */
[----:B------:R-:W-:Y:S02]  /*2950*/  SHF.L.U32 R0, R17, 0x4, RZ ;  /* 0x0000000411007819 */ /* 0x000fe400000006ff */
[----:B------:R-:W-:Y:S02]  /*2960*/  LOP3.LUT R2, R3, R2, RZ, 0x3c, !PT ;  /* 0x0000000203027212 */ /* 0x000fe400078e3cff */
[C---:B------:R-:W-:Y:S02]  /*2970*/  ISETP.EQ.AND P3, PT, R37.reuse, RZ, PT ;  /* 0x000000ff2500720c */ /* 0x040fe40003f62270 */
[C---:B------:R-:W-:Y:S01]  /*2980*/  ISETP.EQ.AND P4, PT, R37.reuse, 0x4, PT ;  /* 0x000000042500780c */ /* 0x040fe20003f82270 */
[----:B------:R-:W-:Y:S01]  /*2990*/  IMAD.SHL.U32 R3, R2, 0x2, RZ ;  /* 0x0000000202037824 */ /* 0x000fe200078e00ff */
[----:B------:R-:W-:-:S02]  /*29a0*/  ISETP.EQ.AND P5, PT, R37, 0x8, PT ;  /* 0x000000082500780c */ /* 0x000fc40003fa2270 */
[----:B------:R-:W-:Y:S02]  /*29b0*/  ISETP.EQ.AND P0, PT, R37, 0xc, PT ;  /* 0x0000000c2500780c */ /* 0x000fe40003f02270 */
[----:B------:R-:W-:Y:S02]  /*29c0*/  LOP3.LUT R3, R17, R0, R3, 0x96, !PT ;  /* 0x0000000011037212 */ /* 0x000fe400078e9603 */
[----:B------:R-:W-:Y:S02]  /*29d0*/  ISETP.EQ.AND P1, PT, R37, 0x10, PT ;  /* 0x000000102500780c */ /* 0x000fe40003f22270 */
[----:B------:R-:W-:Y:S01]  /*29e0*/  LOP3.LUT R2, R3, R2, RZ, 0x3c, !PT ;  /* 0x0000000203027212 */ /* 0x000fe200078e3cff */
[----:B------:R-:W-:Y:S02]  /*29f0*/  HFMA2 R3, -RZ, RZ, 0.1171875, 0 ;  /* 0x2f800000ff037431 */ /* 0x000fe400000001ff */
[--C-:B------:R-:W-:Y:S01]  /*2a00*/  @P3 IMAD.MOV.U32 R31, RZ, RZ, R38.reuse ;  /* 0x000000ffff1f3224 */ /* 0x100fe200078e0026 */
[C---:B------:R-:W-:Y:S01]  /*2a10*/  ISETP.EQ.AND P2, PT, R37.reuse, 0x14, PT ;  /* 0x000000142500780c */ /* 0x040fe20003f42270 */
[----:B------:R-:W-:Y:S01]  /*2a20*/  @P4 IMAD.MOV.U32 R30, RZ, RZ, R38 ;  /* 0x000000ffff1e4224 */ /* 0x000fe200078e0026 */
        /* <DEDUP_REMOVED lines=9> */
[----:B------:R-:W-:Y:S01]  /*2ac0*/  FFMA R37, R0, R3, 1.1641532182693481445e-10 ;  /* 0x2f00000000257423 */ /* 0x000fe20000000003 */
[----:B------:R-:W-:-:S03]  /*2ad0*/  @P2 MOV R26, R38 ;  /* 0x00000026001a2202 */ /* 0x000fc60000000f00 */
[----:B------:R-:W-:Y:S01]  /*2ae0*/  @P3 IMAD.MOV.U32 R25, RZ, RZ, R38 ;  /* 0x000000ffff193224 */ /* 0x000fe200078e0026 */
[----:B------:R-:W-:-:S03]  /*2af0*/  FSETP.GT.AND P1, PT, R37, RZ, PT ;  /* 0x000000ff2500720b */ /* 0x000fc60003f24000 */
[--C-:B------:R-:W-:Y:S02]  /*2b00*/  @P4 IMAD.MOV.U32 R24, RZ, RZ, R38.reuse ;  /* 0x000000ffff184224 */ /* 0x100fe400078e0026 */
[----:B------:R-:W-:Y:S02]  /*2b10*/  @P5 IMAD.MOV.U32 R23, RZ, RZ, R38 ;  /* 0x000000ffff175224 */ /* 0x000fe400078e0026 */
[----:B------:R-:W-:-:S06]  /*2b20*/  @P0 MOV R22, R38 ;  /* 0x0000002600160202 */ /* 0x000fcc0000000f00 */
[----:B------:R-:W-:Y:S05]  /*2b30*/  @P1 BRA `(.L_x_99) ;  /* 0x0000000000401947 */ /* 0x000fea0003800000 */
[----:B------:R-:W-:Y:S01]  /*2b40*/  MOV R14, 0x8 ;  /* 0x00000008000e7802 */ /* 0x000fe20000000f00 */
[----:B------:R-:W1:Y:S01]  /*2b50*/  LDCU.64 UR4, c[0x4][0x60] ;  /* 0x01000c00ff0477ac */ /* 0x000e620008000a00 */
[----:B------:R-:W-:Y:S01]  /*2b60*/  IMAD.MOV.U32 R8, RZ, RZ, 0x18 ;  /* 0x00000018ff087424 */ /* 0x000fe200078e00ff */
[----:B------:R-:W-:Y:S01]  /*2b70*/  MOV R12, 0x1 ;  /* 0x00000001000c7802 */ /* 0x000fe20000000f00 */
[----:B------:R-:W-:Y:S01]  /*2b80*/  IMAD.MOV.U32 R13, RZ, RZ, RZ ;  /* 0x000000ffff0d7224 */ /* 0x000fe200078e00ff */
[----:B------:R-:W2:Y:S01]  /*2b90*/  LDCU.64 UR6, c[0x4][0x68] ;  /* 0x01000d00ff0677ac */ /* 0x000ea20008000a00 */
[----:B------:R-:W3:Y:S01]  /*2ba0*/  LDC.64 R14, c[0x4][R14] ;  /* 0x010000000e0e7b82 */ /* 0x000ee20000000a00 */
        /* <DEDUP_REMOVED lines=9> */
.L_x_99:
[----:B------:R-:W-:Y:S05]  /*2c40*/  BSYNC.RECONVERGENT B6 ;  /* 0x0000000000067941 */ /* 0x000fea0003800200 */
.L_x_98:
        /* <DEDUP_REMOVED lines=19> */
.L_x_101:
[----:B------:R-:W-:Y:S05]  /*2d80*/  BSYNC.RECONVERGENT B6 ;  /* 0x0000000000067941 */ /* 0x000fea0003800200 */
.L_x_100:
        /* <DEDUP_REMOVED lines=14> */
[----:B-1----:R-:W-:Y:S01]  /*2e70*/  MOV R4, UR4 ;  /* 0x0000000400047c02 */ /* 0x002fe20008000f00 */
[----:B------:R-:W-:-:S02]  /*2e80*/  IMAD.U32 R5, RZ, RZ, UR5 ;  /* 0x00000005ff057e24 */ /* 0x000fc4000f8e00ff */
[----:B--2---:R-:W-:Y:S02]  /*2e90*/  IMAD.U32 R6, RZ, RZ, UR6 ;  /* 0x00000006ff067e24 */ /* 0x004fe4000f8e00ff */
[----:B------:R-:W-:Y:S01]  /*2ea0*/  IMAD.U32 R7, RZ, RZ, UR7 ;  /* 0x00000007ff077e24 */ /* 0x000fe2000f8e00ff */
[----:B----4-:R-:W-:Y:S01]  /*2eb0*/  MOV R10, UR8 ;  /* 0x00000008000a7c02 */ /* 0x010fe20008000f00 */
[----:B------:R-:W-:-:S07]  /*2ec0*/  IMAD.U32 R11, RZ, RZ, UR9 ;  /* 0x00000009ff0b7e24 */ /* 0x000fce000f8e00ff */
[----:B------:R-:W-:-:S07]  /*2ed0*/  LEPC R20, `(.L_x_103) ;  /* 0x000000001014794e */ /* 0x000fce0000000000 */
[----:B0--3--:R-:W-:Y:S05]  /*2ee0*/  CALL.ABS.NOINC R14 ;  /* 0x000000000e007343 */ /* 0x009fea0003c00000 */
.L_x_103:
[----:B------:R-:W-:Y:S05]  /*2ef0*/  BSYNC.RECONVERGENT B6 ;  /* 0x0000000000067941 */ /* 0x000fea0003800200 */
.L_x_102:
[----:B------:R-:W-:Y:S01]  /*2f00*/  ISETP.GE.U32.AND P0, PT, R38, R31, PT ;  /* 0x0000001f2600720c */ /* 0x000fe20003f06070 */
[----:B------:R-:W-:-:S12]  /*2f10*/  BSSY.RECONVERGENT B0, `(.L_x_104) ;  /* 0x000000d000007945 */ /* 0x000fd80003800200 */
[----:B------:R-:W-:Y:S05]  /*2f20*/  @!P0 BRA `(.L_x_105) ;  /* 0x00000000002c8947 */ /* 0x000fea0003800000 */
[----:B------:R-:W-:Y:S01]  /*2f30*/  ISETP.GE.U32.AND P0, PT, R37, R30, PT ;  /* 0x0000001e2500720c */ /* 0x000fe20003f06070 */
[----:B------:R-:W-:-:S12]  /*2f40*/  IMAD.MOV.U32 R38, RZ, RZ, R37 ;  /* 0x000000ffff267224 */ /* 0x000fd800078e0025 */
[----:B------:R-:W-:Y:S05]  /*2f50*/  @!P0 BRA `(.L_x_105) ;  /* 0x0000000000208947 */ /* 0x000fea0003800000 */
[----:B------:R-:W-:Y:S01]  /*2f60*/  VIADD R38, R37, 0x1 ;  /* 0x0000000125267836 */ /* 0x000fe20000000000 */
[----:B------:R-:W-:-:S04]  /*2f70*/  PLOP3.LUT P2, PT, PT, PT, PT, 0x8, 0x80 ;  /* 0x000000000080781c */ /* 0x000fc80003f4e170 */
[----:B------:R-:W-:-:S13]  /*2f80*/  ISETP.GE.U32.AND P0, PT, R38, R29, PT ;  /* 0x0000001d2600720c */ /* 0x000fda0003f06070 */
[----:B------:R-:W-:-:S05]  /*2f90*/  @P0 VIADD R3, R37, 0x2 ;  /* 0x0000000225030836 */ /* 0x000fca0000000000 */
[----:B------:R-:W-:-:S04]  /*2fa0*/  @P0 ISETP.GE.U32.AND P1, PT, R3, R28, PT ;  /* 0x0000001c0300020c */ /* 0x000fc80003f26070 */
[----:B------:R-:W-:-:S13]  /*2fb0*/  @P0 PLOP3.LUT P2, PT, P1, PT, PT, 0x80, 0x8 ;  /* 0x000000000008081c */ /* 0x000fda0000f4f070 */
[----:B------:R-:W-:-:S05]  /*2fc0*/  @P2 IADD3 R3, PT, PT, R37, 0x3, RZ ;  /* 0x0000000325032810 */ /* 0x000fca0007ffe0ff */
[----:B------:R-:W-:-:S07]  /*2fd0*/  @P0 IMAD.MOV.U32 R38, RZ, RZ, R3 ;  /* 0x000000ffff260224 */ /* 0x000fce00078e0003 */
.L_x_105:
[----:B------:R-:W-:Y:S05]  /*2fe0*/  BSYNC.RECONVERGENT B0 ;  /* 0x0000000000007941 */ /* 0x000fea0003800200 */
.L_x_104:
[----:B------:R-:W-:Y:S01]  /*2ff0*/  ISETP.GE.U32.AND P0, PT, R38, 0x19, PT ;  /* 0x000000192600780c */ /* 0x000fe20003f06070 */
[----:B------:R-:W-:-:S12]  /*3000*/  BSSY.RECONVERGENT B6, `(.L_x_106) ;  /* 0x0000012000067945 */ /* 0x000fd80003800200 */
[----:B------:R-:W-:Y:S05]  /*3010*/  @!P0 BRA `(.L_x_107) ;  /* 0x0000000000408947 */ /* 0x000fea0003800000 */
[----:B------:R-:W-:Y:S01]  /*3020*/  MOV R14, 0x8 ;  /* 0x00000008000e7802 */ /* 0x000fe20000000f00 */
[----:B------:R-:W1:Y:S01]  /*3030*/  LDCU.64 UR4, c[0x4][0x80] ;  /* 0x01001000ff0477ac */ /* 0x000e620008000a00 */
[----:B------:R-:W-:Y:S02]  /*3040*/  HFMA2 R8, -RZ, RZ, 0, 1.728534698486328125e-06 ;  /* 0x0000001dff087431 */ /* 0x000fe400000001ff */
        /* <DEDUP_REMOVED lines=13> */
.L_x_107:
[----:B------:R-:W-:Y:S05]  /*3120*/  BSYNC.RECONVERGENT B6 ;  /* 0x0000000000067941 */ /* 0x000fea0003800200 */
.L_x_106:
[----:B------:R-:W-:Y:S01]  /*3130*/  ISETP.GE.U32.AND P0, PT, R38, R28, PT ;  /* 0x0000001c2600720c */ /* 0x000fe20003f06070 */
[----:B------:R-:W-:Y:S04]  /*3140*/  BSSY.RECONVERGENT B6, `(.L_x_108) ;  /* 0x000002b000067945 */ /* 0x000fe80003800200 */
[----:B------:R-:W-:Y:S01]  /*3150*/  BSSY.RELIABLE B9, `(.L_x_109) ;  /* 0x0000019000097945 */ /* 0x000fe20003800100 */
[----:B------:R-:W-:Y:S01]  /*3160*/  IMAD.MOV.U32 R3, RZ, RZ, R28 ;  /* 0x000000ffff037224 */ /* 0x000fe200078e001c */
[----:B------:R-:W-:-:S06]  /*3170*/  MOV R37, 0x4 ;  /* 0x0000000400257802 */ /* 0x000fcc0000000f00 */
[----:B------:R-:W-:Y:S05]  /*3180*/  @P0 BRA `(.L_x_110) ;  /* 0x0000000000480947 */ /* 0x000fea0003800000 */
[----:B------:R-:W-:Y:S01]  /*3190*/  ISETP.GE.U32.AND P0, PT, R38, R29, PT ;  /* 0x0000001d2600720c */ /* 0x000fe20003f06070 */
[----:B------:R-:W-:Y:S02]  /*31a0*/  IMAD.MOV.U32 R27, RZ, RZ, R3 ;  /* 0x000000ffff1b7224 */ /* 0x000fe400078e0003 */
[----:B------:R-:W-:Y:S02]  /*31b0*/  IMAD.MOV.U32 R37, RZ, RZ, 0x3 ;  /* 0x00000003ff257424 */ /* 0x000fe400078e00ff */
[----:B------:R-:W-:-:S08]  /*31c0*/  IMAD.MOV.U32 R3, RZ, RZ, R29 ;  /* 0x000000ffff037224 */ /* 0x000fd000078e001d */
[----:B------:R-:W-:Y:S05]  /*31d0*/  @P0 BRA `(.L_x_110) ;  /* 0x0000000000340947 */ /* 0x000fea0003800000 */
[----:B------:R-:W-:Y:S01]  /*31e0*/  ISETP.GE.U32.AND P0, PT, R38, R30, PT ;  /* 0x0000001e2600720c */ /* 0x000fe20003f06070 */
[----:B------:R-:W-:Y:S01]  /*31f0*/  IMAD.MOV.U32 R37, RZ, RZ, 0x2 ;  /* 0x00000002ff257424 */ /* 0x000fe200078e00ff */
[----:B------:R-:W-:Y:S01]  /*3200*/  MOV R28, R3 ;  /* 0x00000003001c7202 */ /* 0x000fe20000000f00 */
[----:B------:R-:W-:-:S10]  /*3210*/  IMAD.MOV.U32 R3, RZ, RZ, R30 ;  /* 0x000000ffff037224 */ /* 0x000fd400078e001e */
[----:B------:R-:W-:Y:S05]  /*3220*/  @P0 BRA `(.L_x_110) ;  /* 0x0000000000200947 */ /* 0x000fea0003800000 */
[----:B------:R-:W-:Y:S01]  /*3230*/  ISETP.GE.U32.AND P0, PT, R38, R31, PT ;  /* 0x0000001f2600720c */ /* 0x000fe20003f06070 */
[----:B------:R-:W-:Y:S01]  /*3240*/  IMAD.MOV.U32 R37, RZ, RZ, 0x1 ;  /* 0x00000001ff257424 */ /* 0x000fe200078e00ff */
[----:B------:R-:W-:-:S11]  /*3250*/  MOV R29, R3 ;  /* 0x00000003001d7202 */ /* 0x000fd60000000f00 */
[----:B------:R-:W-:Y:S05]  /*3260*/  @!P0 BREAK.RELIABLE B9 ;  /* 0x0000000000098942 */ /* 0x000fea0003800100 */
[----:B------:R-:W-:Y:S02]  /*3270*/  @!P0 IMAD.MOV.U32 R30, RZ, RZ, R31 ;  /* 0x000000ffff1e8224 */ /* 0x000fe400078e001f */
[----:B------:R-:W-:Y:S01]  /*3280*/  @!P0 IMAD.MOV.U32 R37, RZ, RZ, RZ ;  /* 0x000000ffff258224 */ /* 0x000fe200078e00ff */
[----:B------:R-:W-:Y:S06]  /*3290*/  @!P0 BRA `(.L_x_111) ;  /* 0x0000000000548947 */ /* 0x000fec0003800000 */
[----:B------:R-:W-:-:S07]  /*32a0*/  IMAD.MOV.U32 R3, RZ, RZ, R31 ;  /* 0x000000ffff037224 */ /* 0x000fce00078e001f */
.L_x_110:
[----:B------:R-:W-:-:S13]  /*32b0*/  ISETP.GT.U32.AND P0, PT, R38, R3, PT ;  /* 0x000000032600720c */ /* 0x000fda0003f04070 */
[----:B------:R-:W-:Y:S05]  /*32c0*/  @P0 BREAK.RELIABLE B9 ;  /* 0x0000000000090942 */ /* 0x000fea0003800100 */
[----:B------:R-:W-:Y:S05]  /*32d0*/  @P0 BRA `(.L_x_111) ;  /* 0x0000000000440947 */ /* 0x000fea0003800000 */
[----:B------:R-:W-:Y:S05]  /*32e0*/  BSYNC.RELIABLE B9 ;  /* 0x0000000000097941 */ /* 0x000fea0003800100 */
.L_x_109:
        /* <DEDUP_REMOVED lines=16> */
.L_x_111:
[----:B------:R-:W-:Y:S05]  /*33f0*/  BSYNC.RECONVERGENT B6 ;  /* 0x0000000000067941 */ /* 0x000fea0003800200 */
.L_x_108:
        /* <DEDUP_REMOVED lines=20> */
[----:B------:R-:W-:Y:S02]  /*3540*/  @P3 MOV R3, R25 ;  /* 0x0000001900033202 */ /* 0x000fe40000000f00 */
[----:B------:R-:W-:-:S06]  /*3550*/  @P0 IMAD.MOV.U32 R3, RZ, RZ, R24 ;  /* 0x000000ffff030224 */ /* 0x000fcc00078e0018 */
[----:B------:R-:W-:Y:S02]  /*3560*/  @P1 IMAD.MOV.U32 R3, RZ, RZ, R23 ;  /* 0x000000ffff031224 */ /* 0x000fe400078e0017 */
        /* <DEDUP_REMOVED lines=19> */
.L_x_113:
[----:B------:R-:W-:Y:S05]  /*36a0*/  BSYNC.RECONVERGENT B6 ;  /* 0x0000000000067941 */ /* 0x000fea0003800200 */
.L_x_112:
[----:B------:R-:W-:Y:S01]  /*36b0*/  SHF.R.U32.HI R0, RZ, 0x2, R33 ;  /* 0x00000002ff007819 */ /* 0x000fe20000011621 */
[----:B------:R-:W-:Y:S01]  /*36c0*/  IMAD.SHL.U32 R3, R2, 0x10, RZ ;  /* 0x0000001002037824 */ /* 0x000fe200078e00ff */
[C---:B------:R-:W-:Y:S01]  /*36d0*/  ISETP.EQ.AND P3, PT, R37.reuse, RZ, PT ;  /* 0x000000ff2500720c */ /* 0x040fe20003f62270 */
[----:B------:R-:W-:Y:S01]  /*36e0*/  BSSY.RECONVERGENT B6, `(.L_x_114) ;  /* 0x000002e000067945 */ /* 0x000fe20003800200 */
[----:B------:R-:W-:Y:S02]  /*36f0*/  LOP3.LUT R0, R0, R33, RZ, 0x3c, !PT ;  /* 0x0000002100007212 */ /* 0x000fe400078e3cff */
[C---:B------:R-:W-:Y:S02]  /*3700*/  ISETP.EQ.AND P4, PT, R37.reuse, 0x4, PT ;  /* 0x000000042500780c */ /* 0x040fe40003f82270 */
[C---:B------:R-:W-:Y:S01]  /*3710*/  ISETP.EQ.AND P5, PT, R37.reuse, 0x8, PT ;  /* 0x000000082500780c */ /* 0x040fe20003fa2270 */
[----:B------:R-:W-:Y:S01]  /*3720*/  IMAD.SHL.U32 R4, R0, 0x2, RZ ;  /* 0x0000000200047824 */ /* 0x000fe200078e00ff */
[----:B------:R-:W-:-:S02]  /*3730*/  ISETP.EQ.AND P0, PT, R37, 0xc, PT ;  /* 0x0000000c2500780c */ /* 0x000fc40003f02270 */
[C---:B------:R-:W-:Y:S02]  /*3740*/  ISETP.EQ.AND P1, PT, R37.reuse, 0x10, PT ;  /* 0x000000102500780c */ /* 0x040fe40003f22270 */
        /* <DEDUP_REMOVED lines=8> */
[----:B------:R-:W-:Y:S01]  /*37d0*/  @P0 IMAD.MOV.U32 R28, RZ, RZ, R38 ;  /* 0x000000ffff1c0224 */ /* 0x000fe200078e0026 */
[----:B------:R-:W-:-:S02]  /*37e0*/  ISETP.EQ.AND P3, PT, R37, 0x18, PT ;  /* 0x000000182500780c */ /* 0x000fc40003f62270 */
[----:B------:R-:W-:Y:S02]  /*37f0*/  I2FP.F32.U32 R0, R0 ;  /* 0x0000000000007245 */ /* 0x000fe40000201000 */
        /* <DEDUP_REMOVED lines=9> */
[----:B------:R-:W-:Y:S02]  /*3890*/  @P5 MOV R23, R38 ;  /* 0x0000002600175202 */ /* 0x000fe40000000f00 */
[----:B------:R-:W-:-:S06]  /*38a0*/  @P0 IMAD.MOV.U32 R22, RZ, RZ, R38 ;  /* 0x000000ffff160224 */ /* 0x000fcc00078e0026 */
        /* <DEDUP_REMOVED lines=17> */
.L_x_115:
[----:B------:R-:W-:Y:S05]  /*39c0*/  BSYNC.RECONVERGENT B6 ;  /* 0x0000000000067941 */ /* 0x000fea0003800200 */
.L_x_114:
[----:B------:R-:W-:Y:S01]  /*39d0*/  FSETP.GTU.AND P0, PT, R37, 1, PT ;  /* 0x3f8000002500780b */ /* 0x000fe20003f0c000 */
[----:B------:R-:W-:-:S12]  /*39e0*/  BSSY.RECONVERGENT B6, `(.L_x_116) ;  /* 0x0000012000067945 */ /* 0x000fd80003800200 */
        /* <DEDUP_REMOVED lines=17> */
.L_x_117:
[----:B------:R-:W-:Y:S05]  /*3b00*/  BSYNC.RECONVERGENT B6 ;  /* 0x0000000000067941 */ /* 0x000fea0003800200 */
.L_x_116:
[----:B------:R-:W-:Y:S01]  /*3b10*/  FMUL R37, R37, 20 ;  /* 0x41a0000025257820 */ /* 0x000fe20000400000 */
[----:B------:R-:W-:Y:S05]  /*3b20*/  BSSY.RECONVERGENT B6, `(.L_x_118) ;  /* 0x0000015000067945 */ /* 0x000fea0003800200 */
[----:B------:R-:W1:Y:S02]  /*3b30*/  F2I.U32.CEIL.NTZ R37, R37 ;  /* 0x0000002500257305 */ /* 0x000e64000020b000 */
[----:B-1----:R-:W-:-:S04]  /*3b40*/  IADD3 R40, PT, PT, R37, -0x1, RZ ;  /* 0xffffffff25287810 */ /* 0x002fc80007ffe0ff */
        /* <DEDUP_REMOVED lines=18> */
.L_x_119:
[----:B------:R-:W-:Y:S05]  /*3c70*/  BSYNC.RECONVERGENT B6 ;  /* 0x0000000000067941 */ /* 0x000fea0003800200 */
.L_x_118:
[----:B------:R-:W-:Y:S01]  /*3c80*/  ISETP.GE.U32.AND P0, PT, R40, R31, PT ;  /* 0x0000001f2800720c */ /* 0x000fe20003f06070 */
[----:B------:R-:W-:-:S12]  /*3c90*/  BSSY.RECONVERGENT B0, `(.L_x_120) ;  /* 0x0000010000007945 */ /* 0x000fd80003800200 */
[----:B------:R-:W-:Y:S05]  /*3ca0*/  @!P0 BRA `(.L_x_121) ;  /* 0x0000000000388947 */ /* 0x000fea0003800000 */
[----:B------:R-:W-:Y:S01]  /*3cb0*/  ISETP.GE.U32.AND P0, PT, R37, R30, PT ;  /* 0x0000001e2500720c */ /* 0x000fe20003f06070 */
[----:B------:R-:W-:-:S12]  /*3cc0*/  IMAD.MOV.U32 R40, RZ, RZ, R37 ;  /* 0x000000ffff287224 */ /* 0x000fd800078e0025 */
[----:B------:R-:W-:Y:S05]  /*3cd0*/  @!P0 BRA `(.L_x_121) ;  /* 0x00000000002c8947 */ /* 0x000fea0003800000 */
[----:B------:R-:W-:-:S05]  /*3ce0*/  VIADD R40, R37, 0x1 ;  /* 0x0000000125287836 */ /* 0x000fca0000000000 */
[----:B------:R-:W-:-:S13]  /*3cf0*/  ISETP.GE.U32.AND P0, PT, R40, R29, PT ;  /* 0x0000001d2800720c */ /* 0x000fda0003f06070 */
[----:B------:R-:W-:Y:S05]  /*3d00*/  @!P0 BRA `(.L_x_121) ;  /* 0x0000000000208947 */ /* 0x000fea0003800000 */
[----:B------:R-:W-:Y:S02]  /*3d10*/  IADD3 R40, PT, PT, R37, 0x2, RZ ;  /* 0x0000000225287810 */ /* 0x000fe40007ffe0ff */
[----:B------:R-:W-:Y:S02]  /*3d20*/  PLOP3.LUT P2, PT, PT, PT, PT, 0x8, 0x80 ;  /* 0x000000000080781c */ /* 0x000fe40003f4e170 */
[----:B------:R-:W-:-:S13]  /*3d30*/  ISETP.GE.U32.AND P0, PT, R40, R28, PT ;  /* 0x0000001c2800720c */ /* 0x000fda0003f06070 */
[----:B------:R-:W-:-:S05]  /*3d40*/  @P0 VIADD R0, R37, 0x3 ;  /* 0x0000000325000836 */ /* 0x000fca0000000000 */
[----:B------:R-:W-:-:S04]  /*3d50*/  @P0 ISETP.GE.U32.AND P1, PT, R0, R27, PT ;  /* 0x0000001b0000020c */ /* 0x000fc80003f26070 */
[----:B------:R-:W-:-:S13]  /*3d60*/  @P0 PLOP3.LUT P2, PT, P1, PT, PT, 0x80, 0x8 ;  /* 0x000000000008081c */ /* 0x000fda0000f4f070 */
[----:B------:R-:W-:-:S04]  /*3d70*/  @P2 VIADD R0, R37, 0x4 ;  /* 0x0000000425002836 */ /* 0x000fc80000000000 */
[----:B------:R-:W-:-:S07]  /*3d80*/  @P0 IMAD.MOV.U32 R40, RZ, RZ, R0 ;  /* 0x000000ffff280224 */ /* 0x000fce00078e0000 */
.L_x_121:
[----:B------:R-:W-:Y:S05]  /*3d90*/  BSYNC.RECONVERGENT B0 ;  /* 0x0000000000007941 */ /* 0x000fea0003800200 */
.L_x_120:
        /* <DEDUP_REMOVED lines=19> */
.L_x_123:
[----:B------:R-:W-:Y:S05]  /*3ed0*/  BSYNC.RECONVERGENT B6 ;  /* 0x0000000000067941 */ /* 0x000fea0003800200 */
.L_x_122:
[----:B------:R-:W-:Y:S01]  /*3ee0*/  ISETP.GE.U32.AND P0, PT, R40, R27, PT ;  /* 0x0000001b2800720c */ /* 0x000fe20003f06070 */
[----:B------:R-:W-:Y:S04]  /*3ef0*/  BSSY.RECONVERGENT B6, `(.L_x_124) ;  /* 0x0000030000067945 */ /* 0x000fe80003800200 */
[----:B------:R-:W-:Y:S01]  /*3f00*/  BSSY.RELIABLE B8, `(.L_x_125) ;  /* 0x000001e000087945 */ /* 0x000fe20003800100 */
[----:B------:R-:W-:Y:S02]  /*3f10*/  IMAD.MOV.U32 R3, RZ, RZ, R27 ;  /* 0x000000ffff037224 */ /* 0x000fe400078e001b */
[----:B------:R-:W-:-:S05]  /*3f20*/  IMAD.MOV.U32 R38, RZ, RZ, 0x5 ;  /* 0x00000005ff267424 */ /* 0x000fca00078e00ff */
[----:B------:R-:W-:Y:S05]  /*3f30*/  @P0 BRA `(.L_x_126) ;  /* 0x00000000005c0947 */ /* 0x000fea0003800000 */
[----:B------:R-:W-:Y:S01]  /*3f40*/  ISETP.GE.U32.AND P0, PT, R40, R28, PT ;  /* 0x0000001c2800720c */ /* 0x000fe20003f06070 */
[----:B------:R-:W-:Y:S01]  /*3f50*/  IMAD.MOV.U32 R26, RZ, RZ, R3 ;  /* 0x000000ffff1a7224 */ /* 0x000fe200078e0003 */
[----:B------:R-:W-:Y:S01]  /*3f60*/  MOV R38, 0x4 ;  /* 0x0000000400267802 */ /* 0x000fe20000000f00 */
[----:B------:R-:W-:-:S10]  /*3f70*/  IMAD.MOV.U32 R3, RZ, RZ, R28 ;  /* 0x000000ffff037224 */ /* 0x000fd400078e001c */
[----:B------:R-:W-:Y:S05]  /*3f80*/  @P0 BRA `(.L_x_126) ;  /* 0x0000000000480947 */ /* 0x000fea0003800000 */
[-C--:B------:R-:W-:Y:S01]  /*3f90*/  ISETP.GE.U32.AND P0, PT, R40, R29.reuse, PT ;  /* 0x0000001d2800720c */ /* 0x080fe20003f06070 */
[----:B------:R-:W-:Y:S01]  /*3fa0*/  IMAD.MOV.U32 R27, RZ, RZ, R3 ;  /* 0x000000ffff1b7224 */ /* 0x000fe200078e0003 */
[----:B------:R-:W-:Y:S01]  /*3fb0*/  MOV R3, R29 ;  /* 0x0000001d00037202 */ /* 0x000fe20000000f00 */
[----:B------:R-:W-:-:S10]  /*3fc0*/  IMAD.MOV.U32 R38, RZ, RZ, 0x3 ;  /* 0x00000003ff267424 */ /* 0x000fd400078e00ff */
[----:B------:R-:W-:Y:S05]  /*3fd0*/  @P0 BRA `(.L_x_126) ;  /* 0x0000000000340947 */ /* 0x000fea0003800000 */
[----:B------:R-:W-:Y:S01]  /*3fe0*/  ISETP.GE.U32.AND P0, PT, R40, R30, PT ;  /* 0x0000001e2800720c */ /* 0x000fe20003f06070 */
[----:B------:R-:W-:Y:S02]  /*3ff0*/  IMAD.MOV.U32 R28, RZ, RZ, R3 ;  /* 0x000000ffff1c7224 */ /* 0x000fe400078e0003 */
[----:B------:R-:W-:Y:S02]  /*4000*/  IMAD.MOV.U32 R38, RZ, RZ, 0x2 ;  /* 0x00000002ff267424 */ /* 0x000fe400078e00ff */
[----:B------:R-:W-:-:S08]  /*4010*/  IMAD.MOV.U32 R3, RZ, RZ, R30 ;  /* 0x000000ffff037224 */ /* 0x000fd000078e001e */
[----:B------:R-:W-:Y:S05]  /*4020*/  @P0 BRA `(.L_x_126) ;  /* 0x0000000000200947 */ /* 0x000fea0003800000 */
[----:B------:R-:W-:Y:S01]  /*4030*/  ISETP.GE.U32.AND P0, PT, R40, R31, PT ;  /* 0x0000001f2800720c */ /* 0x000fe20003f06070 */
[----:B------:R-:W-:Y:S02]  /*4040*/  HFMA2 R38, -RZ, RZ, 0, 5.9604644775390625e-08 ;  /* 0x00000001ff267431 */ /* 0x000fe400000001ff */
[----:B------:R-:W-:-:S10]  /*4050*/  IMAD.MOV.U32 R29, RZ, RZ, R3 ;  /* 0x000000ffff1d7224 */ /* 0x000fd400078e0003 */
[----:B------:R-:W-:Y:S05]  /*4060*/  @!P0 BREAK.RELIABLE B8 ;  /* 0x0000000000088942 */ /* 0x000fea0003800100 */
[----:B------:R-:W-:Y:S02]  /*4070*/  @!P0 IMAD.MOV.U32 R30, RZ, RZ, R31 ;  /* 0x000000ffff1e8224 */ /* 0x000fe400078e001f */
[----:B------:R-:W-:Y:S01]  /*4080*/  @!P0 IMAD.MOV.U32 R38, RZ, RZ, RZ ;  /* 0x000000ffff268224 */ /* 0x000fe200078e00ff */
[----:B------:R-:W-:Y:S06]  /*4090*/  @!P0 BRA `(.L_x_127) ;  /* 0x0000000000548947 */ /* 0x000fec0003800000 */
[----:B------:R-:W-:-:S07]  /*40a0*/  MOV R3, R31 ;  /* 0x0000001f00037202 */ /* 0x000fce0000000f00 */
.L_x_126:
[----:B------:R-:W-:-:S13]  /*40b0*/  ISETP.GT.U32.AND P0, PT, R40, R3, PT ;  /* 0x000000032800720c */ /* 0x000fda0003f04070 */
[----:B------:R-:W-:Y:S05]  /*40c0*/  @P0 BREAK.RELIABLE B8 ;  /* 0x0000000000080942 */ /* 0x000fea0003800100 */
[----:B------:R-:W-:Y:S05]  /*40d0*/  @P0 BRA `(.L_x_127) ;  /* 0x0000000000440947 */ /* 0x000fea0003800000 */
[----:B------:R-:W-:Y:S05]  /*40e0*/  BSYNC.RELIABLE B8 ;  /* 0x0000000000087941 */ /* 0x000fea0003800100 */
.L_x_125:
        /* <DEDUP_REMOVED lines=16> */
.L_x_127:
[----:B------:R-:W-:Y:S05]  /*41f0*/  BSYNC.RECONVERGENT B6 ;  /* 0x0000000000067941 */ /* 0x000fea0003800200 */
.L_x_124:
        /* <DEDUP_REMOVED lines=9> */
[C---:B------:R-:W-:Y:S02]  /*4290*/  ISETP.EQ.AND P1, PT, R38.reuse, 0xc, PT ;  /* 0x0000000c2600780c */ /* 0x040fe40003f22270 */
[----:B------:R-:W-:Y:S01]  /*42a0*/  @P2 MOV R3, R30 ;  /* 0x0000001e00032202 */ /* 0x000fe20000000f00 */
[----:B------:R-:W-:Y:S01]  /*42b0*/  @P3 IMAD.MOV.U32 R3, RZ, RZ, R29 ;  /* 0x000000ffff033224 */ /* 0x000fe200078e001d */
[C---:B------:R-:W-:Y:S01]  /*42c0*/  ISETP.EQ.AND P2, PT, R38.reuse, 0x10, PT ;  /* 0x000000102600780c */ /* 0x040fe20003f42270 */
[----:B------:R-:W-:Y:S01]  /*42d0*/  @P0 IMAD.MOV.U32 R3, RZ, RZ, R28 ;  /* 0x000000ffff030224 */ /* 0x000fe200078e001c */
[C---:B------:R-:W-:Y:S02]  /*42e0*/  ISETP.EQ.AND P3, PT, R38.reuse, 0x14, PT ;  /* 0x000000142600780c */ /* 0x040fe40003f62270 */
[----:B------:R-:W-:-:S05]  /*42f0*/  ISETP.EQ.AND P0, PT, R38, 0x18, PT ;  /* 0x000000182600780c */ /* 0x000fca0003f02270 */
[----:B------:R-:W-:Y:S01]  /*4300*/  @P1 IMAD.MOV.U32 R3, RZ, RZ, R27 ;  /* 0x000000ffff031224 */ /* 0x000fe200078e001b */
[----:B------:R-:W-:-:S03]  /*4310*/  ISETP.EQ.AND P1, PT, R38, 0x1c, PT ;  /* 0x0000001c2600780c */ /* 0x000fc60003f22270 */
[----:B------:R-:W-:Y:S02]  /*4320*/  @P2 MOV R3, R26 ;  /* 0x0000001a00032202 */ /* 0x000fe40000000f00 */
[----:B------:R-:W-:Y:S01]  /*4330*/  ISETP.EQ.AND P2, PT, R38, 0x20, PT ;  /* 0x000000202600780c */ /* 0x000fe20003f42270 */
[----:B------:R-:W-:Y:S02]  /*4340*/  @P3 IMAD.MOV.U32 R3, RZ, RZ, R25 ;  /* 0x000000ffff033224 */ /* 0x000fe400078e0019 */
[----:B------:R-:W-:-:S05]  /*4350*/  @P0 IMAD.MOV.U32 R3, RZ, RZ, R24 ;  /* 0x000000ffff030224 */ /* 0x000fca00078e0018 */
[----:B------:R-:W-:-:S05]  /*4360*/  @P1 IMAD.MOV.U32 R3, RZ, RZ, R23 ;  /* 0x000000ffff031224 */ /* 0x000fca00078e0017 */
[----:B------:R-:W-:-:S04]  /*4370*/  @P2 MOV R3, R22 ;  /* 0x0000001600032202 */ /* 0x000fc80000000f00 */
        /* <DEDUP_REMOVED lines=18> */
.L_x_129:
[----:B------:R-:W-:Y:S05]  /*44a0*/  BSYNC.RECONVERGENT B6 ;  /* 0x0000000000067941 */ /* 0x000fea0003800200 */
.L_x_128:
[----:B------:R-:W-:Y:S01]  /*44b0*/  SHF.R.U32.HI R3, RZ, 0x2, R32 ;  /* 0x00000002ff037819 */ /* 0x000fe20000011620 */
[----:B------:R-:W-:Y:S01]  /*44c0*/  IMAD.SHL.U32 R0, R33, 0x10, RZ ;  /* 0x0000001021007824 */ /* 0x000fe200078e00ff */
[C---:B------:R-:W-:Y:S01]  /*44d0*/  ISETP.EQ.AND P1, PT, R38.reuse, 0x10, PT ;  /* 0x000000102600780c */ /* 0x040fe20003f22270 */
[----:B------:R-:W-:Y:S01]  /*44e0*/  BSSY.RECONVERGENT B6, `(.L_x_130) ;  /* 0x000002e000067945 */ /* 0x000fe20003800200 */
[----:B------:R-:W-:Y:S02]  /*44f0*/  LOP3.LUT R3, R3, R32, RZ, 0x3c, !PT ;  /* 0x0000002003037212 */ /* 0x000fe400078e3cff */
[C---:B------:R-:W-:Y:S02]  /*4500*/  ISETP.EQ.AND P3, PT, R38.reuse, RZ, PT ;  /* 0x000000ff2600720c */ /* 0x040fe40003f62270 */
        /* <DEDUP_REMOVED lines=15> */
[----:B------:R-:W-:Y:S01]  /*4600*/  @P0 MOV R28, R40 ;  /* 0x00000028001c0202 */ /* 0x000fe20000000f00 */
[--C-:B------:R-:W-:Y:S01]  /*4610*/  @P2 IMAD.MOV.U32 R26, RZ, RZ, R40.reuse ;  /* 0x000000ffff1a2224 */ /* 0x100fe200078e0028 */
[----:B------:R-:W-:Y:S01]  /*4620*/  ISETP.EQ.AND P4, PT, R38, 0x1c, PT ;  /* 0x0000001c2600780c */ /* 0x000fe20003f82270 */
[----:B------:R-:W-:Y:S01]  /*4630*/  FFMA R32, R0, R3, 1.1641532182693481445e-10 ;  /* 0x2f00000000207423 */ /* 0x000fe20000000003 */
[C---:B------:R-:W-:Y:S02]  /*4640*/  ISETP.EQ.AND P5, PT, R38.reuse, 0x20, PT ;  /* 0x000000202600780c */ /* 0x040fe40003fa2270 */
[----:B------:R-:W-:Y:S02]  /*4650*/  ISETP.EQ.AND P0, PT, R38, 0x24, PT ;  /* 0x000000242600780c */ /* 0x000fe40003f02270 */
[----:B------:R-:W-:Y:S01]  /*4660*/  FSETP.GT.AND P1, PT, R32, RZ, PT ;  /* 0x000000ff2000720b */ /* 0x000fe20003f24000 */
[----:B------:R-:W-:-:S06]  /*4670*/  @P3 IMAD.MOV.U32 R25, RZ, RZ, R40 ;  /* 0x000000ffff193224 */ /* 0x000fcc00078e0028 */
[----:B------:R-:W-:Y:S02]  /*4680*/  @P4 MOV R24, R40 ;  /* 0x0000002800184202 */ /* 0x000fe40000000f00 */
[--C-:B------:R-:W-:Y:S02]  /*4690*/  @P5 IMAD.MOV.U32 R23, RZ, RZ, R40.reuse ;  /* 0x000000ffff175224 */ /* 0x100fe400078e0028 */
[----:B------:R-:W-:Y:S02]  /*46a0*/  @P0 IMAD.MOV.U32 R22, RZ, RZ, R40 ;  /* 0x000000ffff160224 */ /* 0x000fe400078e0028 */
        /* <DEDUP_REMOVED lines=17> */
.L_x_131:
[----:B------:R-:W-:Y:S05]  /*47c0*/  BSYNC.RECONVERGENT B6 ;  /* 0x0000000000067941 */ /* 0x000fea0003800200 */
.L_x_130:
        /* <DEDUP_REMOVED lines=19> */
.L_x_133:
[----:B------:R-:W-:Y:S05]  /*4900*/  BSYNC.RECONVERGENT B6 ;  /* 0x0000000000067941 */ /* 0x000fea0003800200 */
.L_x_132:
        /* <DEDUP_REMOVED lines=22> */
.L_x_135:
[----:B------:R-:W-:Y:S05]  /*4a70*/  BSYNC.RECONVERGENT B6 ;  /* 0x0000000000067941 */ /* 0x000fea0003800200 */
.L_x_134:
[----:B------:R-:W-:Y:S01]  /*4a80*/  ISETP.GE.U32.AND P0, PT, R38, R31, PT ;  /* 0x0000001f2600720c */ /* 0x000fe20003f06070 */
[----:B------:R-:W-:-:S12]  /*4a90*/  BSSY.RECONVERGENT B0, `(.L_x_136) ;  /* 0x0000013000007945 */ /* 0x000fd80003800200 */
[----:B------:R-:W-:Y:S05]  /*4aa0*/  @!P0 BRA `(.L_x_137) ;  /* 0x0000000000448947 */ /* 0x000fea0003800000 */
[----:B------:R-:W-:Y:S01]  /*4ab0*/  ISETP.GE.U32.AND P0, PT, R39, R30, PT ;  /* 0x0000001e2700720c */ /* 0x000fe20003f06070 */
[----:B------:R-:W-:-:S12]  /*4ac0*/  IMAD.MOV.U32 R38, RZ, RZ, R39 ;  /* 0x000000ffff267224 */ /* 0x000fd800078e0027 */
[----:B------:R-:W-:Y:S05]  /*4ad0*/  @!P0 BRA `(.L_x_137) ;  /* 0x0000000000388947 */ /* 0x000fea0003800000 */
[----:B------:R-:W-:-:S04]  /*4ae0*/  IADD3 R38, PT, PT, R39, 0x1, RZ ;  /* 0x0000000127267810 */ /* 0x000fc80007ffe0ff */
[----:B------:R-:W-:-:S13]  /*4af0*/  ISETP.GE.U32.AND P0, PT, R38, R29, PT ;  /* 0x0000001d2600720c */ /* 0x000fda0003f06070 */
[----:B------:R-:W-:Y:S05]  /*4b00*/  @!P0 BRA `(.L_x_137) ;  /* 0x00000000002c8947 */ /* 0x000fea0003800000 */
[----:B------:R-:W-:-:S05]  /*4b10*/  VIADD R38, R39, 0x2 ;  /* 0x0000000227267836 */ /* 0x000fca0000000000 */
[----:B------:R-:W-:-:S13]  /*4b20*/  ISETP.GE.U32.AND P0, PT, R38, R28, PT ;  /* 0x0000001c2600720c */ /* 0x000fda0003f06070 */
        /* <DEDUP_REMOVED lines=9> */
.L_x_137:
[----:B------:R-:W-:Y:S05]  /*4bc0*/  BSYNC.RECONVERGENT B0 ;  /* 0x0000000000007941 */ /* 0x000fea0003800200 */
.L_x_136:
        /* <DEDUP_REMOVED lines=19> */
.L_x_139:
[----:B------:R-:W-:Y:S05]  /*4d00*/  BSYNC.RECONVERGENT B6 ;  /* 0x0000000000067941 */ /* 0x000fea0003800200 */
.L_x_138:
        /* <DEDUP_REMOVED lines=17> */
[----:B------:R-:W-:Y:S02]  /*4e20*/  HFMA2 R32, -RZ, RZ, 0, 1.78813934326171875e-07 ;  /* 0x00000003ff207431 */ /* 0x000fe400000001ff */
[----:B------:R-:W-:Y:S02]  /*4e30*/  IMAD.MOV.U32 R27, RZ, RZ, R3 ;  /* 0x000000ffff1b7224 */ /* 0x000fe400078e0003 */
[----:B------:R-:W-:-:S08]  /*4e40*/  IMAD.MOV.U32 R3, RZ, RZ, R29 ;  /* 0x000000ffff037224 */ /* 0x000fd000078e001d */
[----:B------:R-:W-:Y:S05]  /*4e50*/  @P0 BRA `(.L_x_142) ;  /* 0x0000000000340947 */ /* 0x000fea0003800000 */
[-C--:B------:R-:W-:Y:S01]  /*4e60*/  ISETP.GE.U32.AND P0, PT, R38, R30.reuse, PT ;  /* 0x0000001e2600720c */ /* 0x080fe20003f06070 */
[----:B------:R-:W-:Y:S01]  /*4e70*/  IMAD.MOV.U32 R28, RZ, RZ, R3 ;  /* 0x000000ffff1c7224 */ /* 0x000fe200078e0003 */
[----:B------:R-:W-:Y:S01]  /*4e80*/  MOV R3, R30 ;  /* 0x0000001e00037202 */ /* 0x000fe20000000f00 */
[----:B------:R-:W-:-:S10]  /*4e90*/  IMAD.MOV.U32 R32, RZ, RZ, 0x2 ;  /* 0x00000002ff207424 */ /* 0x000fd400078e00ff */
[----:B------:R-:W-:Y:S05]  /*4ea0*/  @P0 BRA `(.L_x_142) ;  /* 0x0000000000200947 */ /* 0x000fea0003800000 */
[----:B------:R-:W-:Y:S01]  /*4eb0*/  ISETP.GE.U32.AND P0, PT, R38, R31, PT ;  /* 0x0000001f2600720c */ /* 0x000fe20003f06070 */
[----:B------:R-:W-:Y:S02]  /*4ec0*/  IMAD.MOV.U32 R32, RZ, RZ, 0x1 ;  /* 0x00000001ff207424 */ /* 0x000fe400078e00ff */
[----:B------:R-:W-:-:S10]  /*4ed0*/  IMAD.MOV.U32 R29, RZ, RZ, R3 ;  /* 0x000000ffff1d7224 */ /* 0x000fd400078e0003 */
[----:B------:R-:W-:Y:S05]  /*4ee0*/  @!P0 BREAK.RELIABLE B7 ;  /* 0x0000000000078942 */ /* 0x000fea0003800100 */
[----:B------:R-:W-:Y:S01]  /*4ef0*/  @!P0 IMAD.MOV.U32 R30, RZ, RZ, R31 ;  /* 0x000000ffff1e8224 */ /* 0x000fe200078e001f */
[----:B------:R-:W-:Y:S01]  /*4f00*/  @!P0 MOV R32, RZ ;  /* 0x000000ff00208202 */ /* 0x000fe20000000f00 */
[----:B------:R-:W-:Y:S06]  /*4f10*/  @!P0 BRA `(.L_x_143) ;  /* 0x0000000000548947 */ /* 0x000fec0003800000 */
[----:B------:R-:W-:-:S07]  /*4f20*/  IMAD.MOV.U32 R3, RZ, RZ, R31 ;  /* 0x000000ffff037224 */ /* 0x000fce00078e001f */
.L_x_142:
[----:B------:R-:W-:-:S13]  /*4f30*/  ISETP.GT.U32.AND P0, PT, R38, R3, PT ;  /* 0x000000032600720c */ /* 0x000fda0003f04070 */
[----:B------:R-:W-:Y:S05]  /*4f40*/  @P0 BREAK.RELIABLE B7 ;  /* 0x0000000000070942 */ /* 0x000fea0003800100 */
[----:B------:R-:W-:Y:S05]  /*4f50*/  @P0 BRA `(.L_x_143) ;  /* 0x0000000000440947 */ /* 0x000fea0003800000 */
[----:B------:R-:W-:Y:S05]  /*4f60*/  BSYNC.RELIABLE B7 ;  /* 0x0000000000077941 */ /* 0x000fea0003800100 */
.L_x_141:
[----:B------:R-:W-:Y:S01]  /*4f70*/  MOV R14, 0x8 ;  /* 0x00000008000e7802 */ /* 0x000fe20000000f00 */
[----:B------:R-:W1:Y:S01]  /*4f80*/  LDCU.64 UR4, c[0x4][0x88] ;  /* 0x01001100ff0477ac */ /* 0x000e620008000a00 */
[----:B------:R-:W-:Y:S02]  /*4f90*/  HFMA2 R8, -RZ, RZ, 0, 1.9073486328125e-06 ;  /* 0x00000020ff087431 */ /* 0x000fe400000001ff */
        /* <DEDUP_REMOVED lines=13> */
.L_x_143:
[----:B------:R-:W-:Y:S05]  /*5070*/  BSYNC.RECONVERGENT B6 ;  /* 0x0000000000067941 */ /* 0x000fea0003800200 */
.L_x_140:
        /* <DEDUP_REMOVED lines=8> */
[----:B------:R-:W-:Y:S02]  /*5100*/  @P1 MOV R3, R31 ;  /* 0x0000001f00031202 */ /* 0x000fe40000000f00 */
[C---:B------:R-:W-:Y:S01]  /*5110*/  ISETP.EQ.AND P1, PT, R32.reuse, 0xc, PT ;  /* 0x0000000c2000780c */ /* 0x040fe20003f22270 */
[----:B------:R-:W-:Y:S01]  /*5120*/  @P2 IMAD.MOV.U32 R3, RZ, RZ, R30 ;  /* 0x000000ffff032224 */ /* 0x000fe200078e001e */
[C---:B------:R-:W-:Y:S01]  /*5130*/  ISETP.EQ.AND P2, PT, R32.reuse, 0x10, PT ;  /* 0x000000102000780c */ /* 0x040fe20003f42270 */
[----:B------:R-:W-:Y:S01]  /*5140*/  @P3 IMAD.MOV.U32 R3, RZ, RZ, R29 ;  /* 0x000000ffff033224 */ /* 0x000fe200078e001d */
[C---:B------:R-:W-:Y:S01]  /*5150*/  ISETP.EQ.AND P3, PT, R32.reuse, 0x14, PT ;  /* 0x000000142000780c */ /* 0x040fe20003f62270 */
[----:B------:R-:W-:Y:S01]  /*5160*/  @P0 IMAD.MOV.U32 R3, RZ, RZ, R28 ;  /* 0x000000ffff030224 */ /* 0x000fe200078e001c */
[----:B------:R-:W-:-:S07]  /*5170*/  ISETP.EQ.AND P0, PT, R32, 0x18, PT ;  /* 0x000000182000780c */ /* 0x000fce0003f02270 */
[----:B------:R-:W-:Y:S02]  /*5180*/  @P1 MOV R3, R27 ;  /* 0x0000001b00031202 */ /* 0x000fe40000000f00 */
[C---:B------:R-:W-:Y:S01]  /*5190*/  ISETP.EQ.AND P1, PT, R32.reuse, 0x1c, PT ;  /* 0x0000001c2000780c */ /* 0x040fe20003f22270 */
[----:B------:R-:W-:Y:S01]  /*51a0*/  @P2 IMAD.MOV.U32 R3, RZ, RZ, R26 ;  /* 0x000000ffff032224 */ /* 0x000fe200078e001a */
[----:B------:R-:W-:Y:S01]  /*51b0*/  ISETP.EQ.AND P2, PT, R32, 0x20, PT ;  /* 0x000000202000780c */ /* 0x000fe20003f42270 */
[----:B------:R-:W-:Y:S02]  /*51c0*/  @P3 IMAD.MOV.U32 R3, RZ, RZ, R25 ;  /* 0x000000ffff033224 */ /* 0x000fe400078e0019 */
[----:B------:R-:W-:-:S08]  /*51d0*/  @P0 IMAD.MOV.U32 R3, RZ, RZ, R24 ;  /* 0x000000ffff030224 */ /* 0x000fd000078e0018 */
[----:B------:R-:W-:Y:S02]  /*51e0*/  @P1 MOV R3, R23 ;  /* 0x0000001700031202 */ /* 0x000fe40000000f00 */
[----:B------:R-:W-:-:S05]  /*51f0*/  @P2 IMAD.MOV.U32 R3, RZ, RZ, R22 ;  /* 0x000000ffff032224 */ /* 0x000fca00078e0016 */
[----:B------:R-:W-:-:S13]  /*5200*/  ISETP.GE.U32.AND P0, PT, R38, R3, PT ;  /* 0x000000032600720c */ /* 0x000fda0003f06070 */
[----:B------:R-:W-:Y:S05]  /*5210*/  @!P0 BRA `(.L_x_145) ;  /* 0x0000000000408947 */ /* 0x000fea0003800000 */
[----:B------:R-:W-:Y:S01]  /*5220*/  MOV R14, 0x8 ;  /* 0x00000008000e7802 */ /* 0x000fe20000000f00 */
[----:B------:R-:W1:Y:S01]  /*5230*/  LDCU.64 UR4, c[0x4][0x90] ;  /* 0x01001200ff0477ac */ /* 0x000e620008000a00 */
[----:B------:R-:W-:Y:S02]  /*5240*/  HFMA2 R8, -RZ, RZ, 0, 1.966953277587890625e-06 ;  /* 0x00000021ff087431 */ /* 0x000fe400000001ff */
        /* <DEDUP_REMOVED lines=13> */
.L_x_145:
[----:B------:R-:W-:Y:S05]  /*5320*/  BSYNC.RECONVERGENT B6 ;  /* 0x0000000000067941 */ /* 0x000fea0003800200 */
.L_x_144:
[----:B------:R-:W-:Y:S01]  /*5330*/  SHF.R.U32.HI R0, RZ, 0x2, R19 ;  /* 0x00000002ff007819 */ /* 0x000fe20000011613 */
[----:B------:R-:W-:Y:S01]  /*5340*/  IMAD.SHL.U32 R4, R37, 0x10, RZ ;  /* 0x0000001025047824 */ /* 0x000fe200078e00ff */
[----:B------:R-:W-:Y:S01]  /*5350*/  ISETP.EQ.AND P3, PT, R32, RZ, PT ;  /* 0x000000ff2000720c */ /* 0x000fe20003f62270 */
[----:B------:R-:W-:Y:S01]  /*5360*/  BSSY.RECONVERGENT B6, `(.L_x_146) ;  /* 0x000002e000067945 */ /* 0x000fe20003800200 */
[----:B------:R-:W-:Y:S02]  /*5370*/  LOP3.LUT R0, R0, R19, RZ, 0x3c, !PT ;  /* 0x0000001300007212 */ /* 0x000fe400078e3cff */
[----:B------:R-:W-:Y:S02]  /*5380*/  ISETP.EQ.AND P4, PT, R32, 0x4, PT ;  /* 0x000000042000780c */ /* 0x000fe40003f82270 */
[----:B------:R-:W-:Y:S02]  /*5390*/  SHF.L.U32 R3, R0, 0x1, RZ ;  /* 0x0000000100037819 */ /* 0x000fe400000006ff */
[----:B------:R-:W-:-:S02]  /*53a0*/  ISETP.EQ.AND P5, PT, R32, 0x8, PT ;  /* 0x000000082000780c */ /* 0x000fc40003fa2270 */
[----:B------:R-:W-:Y:S02]  /*53b0*/  LOP3.LUT R3, R37, R4, R3, 0x96, !PT ;  /* 0x0000000425037212 */ /* 0x000fe400078e9603 */
[C---:B------:R-:W-:Y:S01]  /*53c0*/  ISETP.EQ.AND P0, PT, R32.reuse, 0xc, PT ;  /* 0x0000000c2000780c */ /* 0x040fe20003f02270 */
[--C-:B------:R-:W-:Y:S01]  /*53d0*/  @P3 IMAD.MOV.U32 R31, RZ, RZ, R38.reuse ;  /* 0x000000ffff1f3224 */ /* 0x100fe200078e0026 */
[----:B------:R-:W-:Y:S01]  /*53e0*/  LOP3.LUT R19, R3, R0, RZ, 0x3c, !PT ;  /* 0x0000000003137212 */ /* 0x000fe200078e3cff */
[----:B------:R-:W-:Y:S01]  /*53f0*/  IMAD.MOV.U32 R3, RZ, RZ, 0x2f800000 ;  /* 0x2f800000ff037424 */ /* 0x000fe200078e00ff */
[----:B------:R-:W-:Y:S01]  /*5400*/  ISETP.EQ.AND P1, PT, R32, 0x10, PT ;  /* 0x000000102000780c */ /* 0x000fe20003f22270 */
[----:B------:R-:W-:Y:S01]  /*5410*/  @P4 IMAD.MOV.U32 R30, RZ, RZ, R38 ;  /* 0x000000ffff1e4224 */ /* 0x000fe200078e0026 */
[----:B------:R-:W-:Y:S02]  /*5420*/  IADD3 R0, PT, PT, R34, 0x26b663, R19 ;  /* 0x0026b66322007810 */ /* 0x000fe40007ffe013 */
[----:B------:R-:W-:-:S02]  /*5430*/  ISETP.EQ.AND P2, PT, R32, 0x14, PT ;  /* 0x000000142000780c */ /* 0x000fc40003f42270 */
[----:B------:R-:W-:Y:S02]  /*5440*/  I2FP.F32.U32 R0, R0 ;  /* 0x0000000000007245 */ /* 0x000fe40000201000 */
[----:B------:R-:W-:Y:S01]  /*5450*/  @P5 MOV R29, R38 ;  /* 0x00000026001d5202 */ /* 0x000fe20000000f00 */
[--C-:B------:R-:W-:Y:S01]  /*5460*/  @P0 IMAD.MOV.U32 R28, RZ, RZ, R38.reuse ;  /* 0x000000ffff1c0224 */ /* 0x100fe200078e0026 */
[C---:B------:R-:W-:Y:S02]  /*5470*/  ISETP.EQ.AND P3, PT, R32.reuse, 0x18, PT ;  /* 0x000000182000780c */ /* 0x040fe40003f62270 */
[C---:B------:R-:W-:Y:S01]  /*5480*/  ISETP.EQ.AND P4, PT, R32.reuse, 0x1c, PT ;  /* 0x0000001c2000780c */ /* 0x040fe20003f82270 */
[--C-:B------:R-:W-:Y:S01]  /*5490*/  @P1 IMAD.MOV.U32 R27, RZ, RZ, R38.reuse ;  /* 0x000000ffff1b1224 */ /* 0x100fe200078e0026 */
[C---:B------:R-:W-:Y:S02]  /*54a0*/  ISETP.EQ.AND P5, PT, R32.reuse, 0x20, PT ;  /* 0x000000202000780c */ /* 0x040fe40003fa2270 */
[----:B------:R-:W-:Y:S01]  /*54b0*/  ISETP.EQ.AND P0, PT, R32, 0x24, PT ;  /* 0x000000242000780c */ /* 0x000fe20003f02270 */
[----:B------:R-:W-:Y:S01]  /*54c0*/  FFMA R32, R0, R3, 1.1641532182693481445e-10 ;  /* 0x2f00000000207423 */ /* 0x000fe20000000003 */
[----:B------:R-:W-:-:S04]  /*54d0*/  @P2 IMAD.MOV.U32 R26, RZ, RZ, R38 ;  /* 0x000000ffff1a2224 */ /* 0x000fc800078e0026 */
[----:B------:R-:W-:Y:S02]  /*54e0*/  FSETP.GT.AND P1, PT, R32, RZ, PT ;  /* 0x000000ff2000720b */ /* 0x000fe40003f24000 */
[----:B------:R-:W-:Y:S01]  /*54f0*/  @P3 MOV R25, R38 ;  /* 0x0000002600193202 */ /* 0x000fe20000000f00 */
[--C-:B------:R-:W-:Y:S02]  /*5500*/  @P4 IMAD.MOV.U32 R24, RZ, RZ, R38.reuse ;  /* 0x000000ffff184224 */ /* 0x100fe400078e0026 */
[--C-:B------:R-:W-:Y:S02]  /*5510*/  @P5 IMAD.MOV.U32 R23, RZ, RZ, R38.reuse ;  /* 0x000000ffff175224 */ /* 0x100fe400078e0026 */
[----:B------:R-:W-:-:S06]  /*5520*/  @P0 IMAD.MOV.U32 R22, RZ, RZ, R38 ;  /* 0x000000ffff160224 */ /* 0x000fcc00078e0026 */
        /* <DEDUP_REMOVED lines=17> */
.L_x_147:
[----:B------:R-:W-:Y:S05]  /*5640*/  BSYNC.RECONVERGENT B6 ;  /* 0x0000000000067941 */ /* 0x000fea0003800200 */
.L_x_146:
        /* <DEDUP_REMOVED lines=19> */
.L_x_149:
[----:B------:R-:W-:Y:S05]  /*5780*/  BSYNC.RECONVERGENT B6 ;  /* 0x0000000000067941 */ /* 0x000fea0003800200 */
.L_x_148:
        /* <DEDUP_REMOVED lines=22> */
.L_x_151:
[----:B------:R-:W-:Y:S05]  /*58f0*/  BSYNC.RECONVERGENT B6 ;  /* 0x0000000000067941 */ /* 0x000fea0003800200 */
.L_x_150:
[----:B------:R-:W-:Y:S01]  /*5900*/  ISETP.GE.U32.AND P0, PT, R38, R31, PT ;  /* 0x0000001f2600720c */ /* 0x000fe20003f06070 */
[----:B------:R-:W-:-:S12]  /*5910*/  BSSY.RECONVERGENT B0, `(.L_x_152) ;  /* 0x0000016000007945 */ /* 0x000fd80003800200 */
[----:B------:R-:W-:Y:S05]  /*5920*/  @!P0 BRA `(.L_x_153) ;  /* 0x0000000000508947 */ /* 0x000fea0003800000 */
[----:B------:R-:W-:Y:S02]  /*5930*/  ISETP.GE.U32.AND P0, PT, R39, R30, PT ;  /* 0x0000001e2700720c */ /* 0x000fe40003f06070 */
[----:B------:R-:W-:-:S11]  /*5940*/  MOV R38, R39 ;  /* 0x0000002700267202 */ /* 0x000fd60000000f00 */
[----:B------:R-:W-:Y:S05]  /*5950*/  @!P0 BRA `(.L_x_153) ;  /* 0x0000000000448947 */ /* 0x000fea0003800000 */
[----:B------:R-:W-:-:S05]  /*5960*/  VIADD R38, R39, 0x1 ;  /* 0x0000000127267836 */ /* 0x000fca0000000000 */
[----:B------:R-:W-:-:S13]  /*5970*/  ISETP.GE.U32.AND P0, PT, R38, R29, PT ;  /* 0x0000001d2600720c */ /* 0x000fda0003f06070 */
[----:B------:R-:W-:Y:S05]  /*5980*/  @!P0 BRA `(.L_x_153) ;  /* 0x0000000000388947 */ /* 0x000fea0003800000 */
[----:B------:R-:W-:-:S05]  /*5990*/  VIADD R38, R39, 0x2 ;  /* 0x0000000227267836 */ /* 0x000fca0000000000 */
[----:B------:R-:W-:-:S13]  /*59a0*/  ISETP.GE.U32.AND P0, PT, R38, R28, PT ;  /* 0x0000001c2600720c */ /* 0x000fda0003f06070 */
        /* <DEDUP_REMOVED lines=12> */
.L_x_153:
[----:B------:R-:W-:Y:S05]  /*5a70*/  BSYNC.RECONVERGENT B0 ;  /* 0x0000000000007941 */ /* 0x000fea0003800200 */
.L_x_152:
        /* <DEDUP_REMOVED lines=19> */
.L_x_155:
[----:B------:R-:W-:Y:S05]  /*5bb0*/  BSYNC.RECONVERGENT B6 ;  /* 0x0000000000067941 */ /* 0x000fea0003800200 */
.L_x_154:
        /* <DEDUP_REMOVED lines=27> */
[----:B------:R-:W-:Y:S02]  /*5d70*/  HFMA2 R32, -RZ, RZ, 0, 1.1920928955078125e-07 ;  /* 0x00000002ff207431 */ /* 0x000fe400000001ff */
[----:B------:R-:W-:Y:S02]  /*5d80*/  IMAD.MOV.U32 R28, RZ, RZ, R3 ;  /* 0x000000ffff1c7224 */ /* 0x000fe400078e0003 */
[----:B------:R-:W-:-:S08]  /*5d90*/  IMAD.MOV.U32 R3, RZ, RZ, R30 ;  /* 0x000000ffff037224 */ /* 0x000fd000078e001e */
[----:B------:R-:W-:Y:S05]  /*5da0*/  @P0 BRA `(.L_x_158) ;  /* 0x0000000000200947 */ /* 0x000fea0003800000 */
[----:B------:R-:W-:Y:S01]  /*5db0*/  ISETP.GE.U32.AND P0, PT, R38, R31, PT ;  /* 0x0000001f2600720c */ /* 0x000fe20003f06070 */
[----:B------:R-:W-:Y:S02]  /*5dc0*/  IMAD.MOV.U32 R32, RZ, RZ, 0x1 ;  /* 0x00000001ff207424 */ /* 0x000fe400078e00ff */
[----:B------:R-:W-:-:S10]  /*5dd0*/  IMAD.MOV.U32 R29, RZ, RZ, R3 ;  /* 0x000000ffff1d7224 */ /* 0x000fd400078e0003 */
[----:B------:R-:W-:Y:S05]  /*5de0*/  @!P0 BREAK.RELIABLE B6 ;  /* 0x0000000000068942 */ /* 0x000fea0003800100 */
[----:B------:R-:W-:Y:S01]  /*5df0*/  @!P0 MOV R30, R31 ;  /* 0x0000001f001e8202 */ /* 0x000fe20000000f00 */
[----:B------:R-:W-:Y:S01]  /*5e00*/  @!P0 IMAD.MOV.U32 R32, RZ, RZ, RZ ;  /* 0x000000ffff208224 */ /* 0x000fe200078e00ff */
[----:B------:R-:W-:Y:S06]  /*5e10*/  @!P0 BRA `(.L_x_159) ;  /* 0x0000000000548947 */ /* 0x000fec0003800000 */
[----:B------:R-:W-:-:S07]  /*5e20*/  IMAD.MOV.U32 R3, RZ, RZ, R31 ;  /* 0x000000ffff037224 */ /* 0x000fce00078e001f */
.L_x_158:
[----:B------:R-:W-:-:S13]  /*5e30*/  ISETP.GT.U32.AND P0, PT, R38, R3, PT ;  /* 0x000000032600720c */ /* 0x000fda0003f04070 */
[----:B------:R-:W-:Y:S05]  /*5e40*/  @P0 BREAK.RELIABLE B6 ;  /* 0x0000000000060942 */ /* 0x000fea0003800100 */
[----:B------:R-:W-:Y:S05]  /*5e50*/  @P0 BRA `(.L_x_159) ;  /* 0x0000000000440947 */ /* 0x000fea0003800000 */
[----:B------:R-:W-:Y:S05]  /*5e60*/  BSYNC.RELIABLE B6 ;  /* 0x0000000000067941 */ /* 0x000fea0003800100 */
.L_x_157:
        /* <DEDUP_REMOVED lines=16> */
.L_x_159:
[----:B------:R-:W-:Y:S05]  /*5f70*/  BSYNC.RECONVERGENT B10 ;  /* 0x00000000000a7941 */ /* 0x000fea0003800200 */
.L_x_156:
        /* <DEDUP_REMOVED lines=42> */
.L_x_161:
[----:B------:R-:W-:Y:S05]  /*6220*/  BSYNC.RECONVERGENT B10 ;  /* 0x00000000000a7941 */ /* 0x000fea0003800200 */
.L_x_160:
[----:B------:R-:W-:Y:S01]  /*6230*/  SHF.R.U32.HI R0, RZ, 0x2, R17 ;  /* 0x00000002ff007819 */ /* 0x000fe20000011611 */
[----:B------:R-:W-:Y:S01]  /*6240*/  BSSY.RECONVERGENT B10, `(.L_x_162) ;  /* 0x00000300000a7945 */ /* 0x000fe20003800200 */
[----:B------:R-:W-:Y:S02]  /*6250*/  SHF.L.U32 R4, R19, 0x4, RZ ;  /* 0x0000000413047819 */ /* 0x000fe400000006ff */
[----:B------:R-:W-:Y:S02]  /*6260*/  LOP3.LUT R0, R0, R17, RZ, 0x3c, !PT ;  /* 0x0000001100007212 */ /* 0x000fe400078e3cff */
[C---:B------:R-:W-:Y:S02]  /*6270*/  ISETP.EQ.AND P3, PT, R32.reuse, RZ, PT ;  /* 0x000000ff2000720c */ /* 0x040fe40003f62270 */
[----:B------:R-:W-:Y:S01]  /*6280*/  ISETP.EQ.AND P4, PT, R32, 0x4, PT ;  /* 0x000000042000780c */ /* 0x000fe20003f82270 */
[----:B------:R-:W-:Y:S01]  /*6290*/  IMAD.SHL.U32 R3, R0, 0x2, RZ ;  /* 0x0000000200037824 */ /* 0x000fe200078e00ff */
[----:B------:R-:W-:-:S02]  /*62a0*/  ISETP.EQ.AND P5, PT, R32, 0x8, PT ;  /* 0x000000082000780c */ /* 0x000fc40003fa2270 */
[C---:B------:R-:W-:Y:S02]  /*62b0*/  ISETP.EQ.AND P0, PT, R32.reuse, 0xc, PT ;  /* 0x0000000c2000780c */ /* 0x040fe40003f02270 */
[----:B------:R-:W-:Y:S02]  /*62c0*/  LOP3.LUT R3, R19, R4, R3, 0x96, !PT ;  /* 0x0000000413037212 */ /* 0x000fe400078e9603 */
[C---:B------:R-:W-:Y:S02]  /*62d0*/  ISETP.EQ.AND P1, PT, R32.reuse, 0x10, PT ;  /* 0x000000102000780c */ /* 0x040fe40003f22270 */
[----:B------:R-:W-:Y:S01]  /*62e0*/  LOP3.LUT R17, R3, R0, RZ, 0x3c, !PT ;  /* 0x0000000003117212 */ /* 0x000fe200078e3cff */
[----:B------:R-:W-:Y:S02]  /*62f0*/  HFMA2 R3, -RZ, RZ, 0.1171875, 0 ;  /* 0x2f800000ff037431 */ /* 0x000fe400000001ff */
[--C-:B------:R-:W-:Y:S01]  /*6300*/  @P3 IMAD.MOV.U32 R31, RZ, RZ, R38.reuse ;  /* 0x000000ffff1f3224 */ /* 0x100fe200078e0026 */
[----:B------:R-:W-:Y:S01]  /*6310*/  ISETP.EQ.AND P2, PT, R32, 0x14, PT ;  /* 0x000000142000780c */ /* 0x000fe20003f42270 */
        /* <DEDUP_REMOVED lines=34> */
.L_x_163:
[----:B------:R-:W-:Y:S05]  /*6540*/  BSYNC.RECONVERGENT B10 ;  /* 0x00000000000a7941 */ /* 0x000fea0003800200 */
.L_x_162:
        /* <DEDUP_REMOVED lines=19> */
.L_x_165:
[----:B------:R-:W-:Y:S05]  /*6680*/  BSYNC.RECONVERGENT B10 ;  /* 0x00000000000a7941 */ /* 0x000fea0003800200 */
.L_x_164:
        /* <DEDUP_REMOVED lines=22> */
.L_x_167:
[----:B------:R-:W-:Y:S05]  /*67f0*/  BSYNC.RECONVERGENT B10 ;  /* 0x00000000000a7941 */ /* 0x000fea0003800200 */
.L_x_166:
        /* <DEDUP_REMOVED lines=9> */
[----:B------:R-:W-:-:S05]  /*6890*/  VIADD R38, R39, 0x2 ;  /* 0x0000000227267836 */ /* 0x000fca0000000000 */
[----:B------:R-:W-:-:S13]  /*68a0*/  ISETP.GE.U32.AND P0, PT, R38, R28, PT ;  /* 0x0000001c2600720c */ /* 0x000fda0003f06070 */
        /* <DEDUP_REMOVED lines=15> */
.L_x_169:
[----:B------:R-:W-:Y:S05]  /*69a0*/  BSYNC.RECONVERGENT B0 ;  /* 0x0000000000007941 */ /* 0x000fea0003800200 */
.L_x_168:
        /* <DEDUP_REMOVED lines=19> */
.L_x_171:
[----:B------:R-:W-:Y:S05]  /*6ae0*/  BSYNC.RECONVERGENT B10 ;  /* 0x00000000000a7941 */ /* 0x000fea0003800200 */
.L_x_170:
        /* <DEDUP_REMOVED lines=17> */
[----:B------:R-:W-:Y:S02]  /*6c00*/  HFMA2 R32, -RZ, RZ, 0, 2.98023223876953125e-07 ;  /* 0x00000005ff207431 */ /* 0x000fe400000001ff */
        /* <DEDUP_REMOVED lines=26> */
.L_x_174:
[----:B------:R-:W-:-:S13]  /*6db0*/  ISETP.GT.U32.AND P0, PT, R38, R3, PT ;  /* 0x000000032600720c */ /* 0x000fda0003f04070 */
[----:B------:R-:W-:Y:S05]  /*6dc0*/  @P0 BREAK.RELIABLE B10 ;  /* 0x00000000000a0942 */ /* 0x000fea0003800100 */
[----:B------:R-:W-:Y:S05]  /*6dd0*/  @P0 BRA `(.L_x_175) ;  /* 0x0000000000440947 */ /* 0x000fea0003800000 */
[----:B------:R-:W-:Y:S05]  /*6de0*/  BSYNC.RELIABLE B10 ;  /* 0x00000000000a7941 */ /* 0x000fea0003800100 */
.L_x_173:
        /* <DEDUP_REMOVED lines=16> */
.L_x_175:
[----:B------:R-:W-:Y:S05]  /*6ef0*/  BSYNC.RECONVERGENT B11 ;  /* 0x00000000000b7941 */ /* 0x000fea0003800200 */
.L_x_172:
        /* <DEDUP_REMOVED lines=42> */
.L_x_177:
[----:B------:R-:W-:Y:S05]  /*71a0*/  BSYNC.RECONVERGENT B11 ;  /* 0x00000000000b7941 */ /* 0x000fea0003800200 */
.L_x_176:
[----:B------:R-:W-:Y:S01]  /*71b0*/  SHF.R.U32.HI R3, RZ, 0x2, R2 ;  /* 0x00000002ff037819 */ /* 0x000fe20000011602 */
[----:B------:R-:W-:Y:S01]  /*71c0*/  IMAD.SHL.U32 R0, R17, 0x10, RZ ;  /* 0x0000001011007824 */ /* 0x000fe200078e00ff */
[C---:B------:R-:W-:Y:S01]  /*71d0*/  ISETP.EQ.AND P3, PT, R32.reuse, RZ, PT ;  /* 0x000000ff2000720c */ /* 0x040fe20003f62270 */
        /* <DEDUP_REMOVED lines=13> */
[----:B------:R-:W-:Y:S01]  /*72b0*/  @P5 IMAD.MOV.U32 R29, RZ, RZ, R38 ;  /* 0x000000ffff1d5224 */ /* 0x000fe200078e0026 */
        /* <DEDUP_REMOVED lines=32> */
.L_x_179:
[----:B------:R-:W-:Y:S05]  /*74c0*/  BSYNC.RECONVERGENT B11 ;  /* 0x00000000000b7941 */ /* 0x000fea0003800200 */
.L_x_178:
        /* <DEDUP_REMOVED lines=19> */
.L_x_181:
[----:B------:R-:W-:Y:S05]  /*7600*/  BSYNC.RECONVERGENT B11 ;  /* 0x00000000000b7941 */ /* 0x000fea0003800200 */
.L_x_180:
        /* <DEDUP_REMOVED lines=22> */
.L_x_183:
[----:B------:R-:W-:Y:S05]  /*7770*/  BSYNC.RECONVERGENT B11 ;  /* 0x00000000000b7941 */ /* 0x000fea0003800200 */
.L_x_182:
        /* <DEDUP_REMOVED lines=29> */
.L_x_185:
[----:B------:R-:W-:Y:S05]  /*7950*/  BSYNC.RECONVERGENT B0 ;  /* 0x0000000000007941 */ /* 0x000fea0003800200 */
.L_x_184:
        /* <DEDUP_REMOVED lines=19> */
.L_x_187:
[----:B------:R-:W-:Y:S05]  /*7a90*/  BSYNC.RECONVERGENT B11 ;  /* 0x00000000000b7941 */ /* 0x000fea0003800200 */
.L_x_186:
[----:B------:R-:W-:Y:S01]  /*7aa0*/  ISETP.GE.U32.AND P0, PT, R38, R23, PT ;  /* 0x000000172600720c */ /* 0x000fe20003f06070 */
[----:B------:R-:W-:Y:S04]  /*7ab0*/  BSSY.RECONVERGENT B0, `(.L_x_188) ;  /* 0x0000047000007945 */ /* 0x000fe80003800200 */
[----:B------:R-:W-:Y:S01]  /*7ac0*/  BSSY.RELIABLE B11, `(.L_x_189) ;  /* 0x00000330000b7945 */ /* 0x000fe20003800100 */
[----:B------:R-:W-:Y:S02]  /*7ad0*/  IMAD.MOV.U32 R3, RZ, RZ, R23 ;  /* 0x000000ffff037224 */ /* 0x000fe400078e0017 */
[----:B------:R-:W-:Y:S01]  /*7ae0*/  IMAD.MOV.U32 R32, RZ, RZ, 0x9 ;  /* 0x00000009ff207424 */ /* 0x000fe200078e00ff */
[----:B------:R-:W1:Y:S05]  /*7af0*/  BMOV.32.CLEAR R39, B0 ;  /* 0x0000000000277355 */ /* 0x000e6a0000100000 */
        /* <DEDUP_REMOVED lines=22> */
[----:B------:R-:W-:Y:S02]  /*7c60*/  HFMA2 R32, -RZ, RZ, 0, 2.384185791015625e-07 ;  /* 0x00000004ff207431 */ /* 0x000fe400000001ff */
        /* <DEDUP_REMOVED lines=14> */
[----:B------:R-:W-:Y:S01]  /*7d50*/  IMAD.MOV.U32 R29, RZ, RZ, R3 ;  /* 0x000000ffff1d7224 */ /* 0x000fe200078e0003 */
[----:B------:R-:W-:-:S11]  /*7d60*/  MOV R32, 0x1 ;  /* 0x0000000100207802 */ /* 0x000fd60000000f00 */
[----:B------:R-:W-:Y:S05]  /*7d70*/  @!P0 BREAK.RELIABLE B11 ;  /* 0x00000000000b8942 */ /* 0x000fea0003800100 */
[----:B------:R-:W-:Y:S02]  /*7d80*/  @!P0 IMAD.MOV.U32 R30, RZ, RZ, R31 ;  /* 0x000000ffff1e8224 */ /* 0x000fe400078e001f */
[----:B------:R-:W-:Y:S01]  /*7d90*/  @!P0 IMAD.MOV.U32 R32, RZ, RZ, RZ ;  /* 0x000000ffff208224 */ /* 0x000fe200078e00ff */
[----:B------:R-:W-:Y:S06]  /*7da0*/  @!P0 BRA `(.L_x_191) ;  /* 0x0000000000588947 */ /* 0x000fec0003800000 */
[----:B------:R-:W-:-:S07]  /*7db0*/  MOV R3, R31 ;  /* 0x0000001f00037202 */ /* 0x000fce0000000f00 */
.L_x_190:
[----:B------:R-:W-:-:S13]  /*7dc0*/  ISETP.GT.U32.AND P0, PT, R38, R3, PT ;  /* 0x000000032600720c */ /* 0x000fda0003f04070 */
[----:B------:R-:W-:Y:S05]  /*7dd0*/  @P0 BREAK.RELIABLE B11 ;  /* 0x00000000000b0942 */ /* 0x000fea0003800100 */
[----:B------:R-:W-:Y:S05]  /*7de0*/  @P0 BRA `(.L_x_191) ;  /* 0x0000000000480947 */ /* 0x000fea0003800000 */
[----:B------:R-:W-:Y:S05]  /*7df0*/  BSYNC.RELIABLE B11 ;  /* 0x00000000000b7941 */ /* 0x000fea0003800100 */
.L_x_189:
[----:B------:R-:W-:Y:S01]  /*7e00*/  MOV R14, 0x8 ;  /* 0x00000008000e7802 */ /* 0x000fe20000000f00 */
[----:B------:R-:W2:Y:S01]  /*7e10*/  LDCU.64 UR4, c[0x4][0x88] ;  /* 0x01001100ff0477ac */ /* 0x000ea20008000a00 */
[----:B------:R-:W-:Y:S02]  /*7e20*/  HFMA2 R12, -RZ, RZ, 0, 5.9604644775390625e-08 ;  /* 0x00000001ff0c7431 */ /* 0x000fe400000001ff */
[----:B------:R-:W-:Y:S01]  /*7e30*/  IMAD.MOV.U32 R8, RZ, RZ, 0x20 ;  /* 0x00000020ff087424 */ /* 0x000fe200078e00ff */
[----:B------:R-:W3:Y:S01]  /*7e40*/  LDCU.64 UR6, c[0x4][0x68] ;  /* 0x01000d00ff0677ac */ /* 0x000ee20008000a00 */
[----:B------:R-:W4:Y:S01]  /*7e50*/  LDC.64 R14, c[0x4][R14] ;  /* 0x010000000e0e7b82 */ /* 0x000f220000000a00 */
[----:B------:R-:W-:Y:S01]  /*7e60*/  IMAD.MOV.U32 R13, RZ, RZ, RZ ;  /* 0x000000ffff0d7224 */ /* 0x000fe200078e00ff */
[----:B------:R-:W5:Y:S01]  /*7e70*/  LDCU.64 UR8, c[0x4][0x50] ;  /* 0x01000a00ff0877ac */ /* 0x000f620008000a00 */
[----:B--2---:R-:W-:Y:S02]  /*7e80*/  IMAD.U32 R4, RZ, RZ, UR4 ;  /* 0x00000004ff047e24 */ /* 0x004fe4000f8e00ff */
[----:B------:R-:W-:-:S02]  /*7e90*/  IMAD.U32 R5, RZ, RZ, UR5 ;  /* 0x00000005ff057e24 */ /* 0x000fc4000f8e00ff */
[----:B---3--:R-:W-:Y:S01]  /*7ea0*/  IMAD.U32 R6, RZ, RZ, UR6 ;  /* 0x00000006ff067e24 */ /* 0x008fe2000f8e00ff */
[----:B------:R-:W-:Y:S01]  /*7eb0*/  MOV R7, UR7 ;  /* 0x0000000700077c02 */ /* 0x000fe20008000f00 */
[----:B-----5:R-:W-:Y:S02]  /*7ec0*/  IMAD.U32 R10, RZ, RZ, UR8 ;  /* 0x00000008ff0a7e24 */ /* 0x020fe4000f8e00ff */
[----:B------:R-:W-:Y:S01]  /*7ed0*/  IMAD.U32 R11, RZ, RZ, UR9 ;  /* 0x00000009ff0b7e24 */ /* 0x000fe2000f8e00ff */
[----:B------:R-:W-:Y:S06]  /*7ee0*/  BMOV.32.CLEAR RZ, B5 ;  /* 0x0000000005ff7355 */ /* 0x000fec0000100000 */
[----:B------:R-:W-:-:S07]  /*7ef0*/  LEPC R20, `(.L_x_191) ;  /* 0x000000001014794e */ /* 0x000fce0000000000 */
[----:B01--4-:R-:W-:Y:S05]  /*7f00*/  CALL.ABS.NOINC R14 ;  /* 0x000000000e007343 */ /* 0x013fea0003c00000 */
.L_x_191:
[----:B-1----:R1:W-:Y:S05]  /*7f10*/  BMOV.32 B5, R39 ;  /* 0x0000002705007356 */ /* 0x0023ea0000000000 */
[----:B------:R-:W-:Y:S05]  /*7f20*/  BSYNC.RECONVERGENT B5 ;  /* 0x0000000000057941 */ /* 0x000fea0003800200 */
.L_x_188:
[C---:B------:R-:W-:Y:S01]  /*7f30*/  ISETP.NE.AND P0, PT, R32.reuse, 0x9, PT ;  /* 0x000000092000780c */ /* 0x040fe20003f05270 */
[----:B------:R-:W-:Y:S01]  /*7f40*/  BSSY.RECONVERGENT B0, `(.L_x_192) ;  /* 0x000002b000007945 */ /* 0x000fe20003800200 */
[----:B------:R-:W-:-:S03]  /*7f50*/  IMAD.SHL.U32 R32, R32, 0x4, RZ ;  /* 0x0000000420207824 */ /* 0x000fc600078e00ff */
[----:B-1----:R-:W1:Y:S08]  /*7f60*/  BMOV.32.CLEAR R39, B0 ;  /* 0x0000000000277355 */ /* 0x002e700000100000 */
[----:B-1----:R-:W-:Y:S05]  /*7f70*/  @!P0 BRA `(.L_x_193) ;  /* 0x0000000000988947 */ /* 0x002fea0003800000 */
[C---:B------:R-:W-:Y:S02]  /*7f80*/  ISETP.EQ.AND P2, PT, R32.reuse, RZ, PT ;  /* 0x000000ff2000720c */ /* 0x040fe40003f42270 */
[C---:B------:R-:W-:Y:S02]  /*7f90*/  ISETP.EQ.AND P3, PT, R32.reuse, 0x4, PT ;  /* 0x000000042000780c */ /* 0x040fe40003f62270 */
[C---:B------:R-:W-:Y:S02]  /*7fa0*/  ISETP.EQ.AND P1, PT, R32.reuse, -0x4, PT ;  /* 0xfffffffc2000780c */ /* 0x040fe40003f22270 */
[C---:B------:R-:W-:Y:S02]  /*7fb0*/  ISETP.EQ.AND P0, PT, R32.reuse, 0x8, PT ;  /* 0x000000082000780c */ /* 0x040fe40003f02270 */
[----:B------:R-:W-:-:S05]  /*7fc0*/  ISETP.EQ.AND P1, PT, R32, 0xc, PT ;  /* 0x0000000c2000780c */ /* 0x000fca0003f22270 */
[----:B------:R-:W-:Y:S01]  /*7fd0*/  @P2 IMAD.MOV.U32 R31, RZ, RZ, R30 ;  /* 0x000000ffff1f2224 */ /* 0x000fe200078e001e */
[C---:B------:R-:W-:Y:S02]  /*7fe0*/  ISETP.EQ.AND P2, PT, R32.reuse, 0x10, PT ;  /* 0x000000102000780c */ /* 0x040fe40003f42270 */
[----:B------:R-:W-:Y:S02]  /*7ff0*/  @P3 MOV R31, R29 ;  /* 0x0000001d001f3202 */ /* 0x000fe40000000f00 */
[C---:B------:R-:W-:Y:S01]  /*8000*/  ISETP.EQ.AND P3, PT, R32.reuse, 0x14, PT ;  /* 0x000000142000780c */ /* 0x040fe20003f62270 */
[----:B------:R-:W-:Y:S01]  /*8010*/  @P0 IMAD.MOV.U32 R31, RZ, RZ, R28 ;  /* 0x000000ffff1f0224 */ /* 0x000fe200078e001c */
[C---:B------:R-:W-:Y:S01]  /*8020*/  ISETP.EQ.AND P0, PT, R32.reuse, 0x18, PT ;  /* 0x000000182000780c */ /* 0x040fe20003f02270 */
[----:B------:R-:W-:Y:S01]  /*8030*/  @P1 IMAD.MOV.U32 R31, RZ, RZ, R27 ;  /* 0x000000ffff1f1224 */ /* 0x000fe200078e001b */
[----:B------:R-:W-:-:S05]  /*8040*/  ISETP.EQ.AND P1, PT, R32, 0x1c, PT ;  /* 0x0000001c2000780c */ /* 0x000fca0003f22270 */
[----:B------:R-:W-:Y:S01]  /*8050*/  @P2 IMAD.MOV.U32 R31, RZ, RZ, R26 ;  /* 0x000000ffff1f2224 */ /* 0x000fe200078e001a */
[----:B------:R-:W-:-:S03]  /*8060*/  ISETP.EQ.AND P2, PT, R32, 0x20, PT ;  /* 0x000000202000780c */ /* 0x000fc60003f42270 */
[----:B------:R-:W-:Y:S02]  /*8070*/  @P3 MOV R31, R25 ;  /* 0x00000019001f3202 */ /* 0x000fe40000000f00 */
[----:B------:R-:W-:Y:S02]  /*8080*/  @P0 IMAD.MOV.U32 R31, RZ, RZ, R24 ;  /* 0x000000ffff1f0224 */ /* 0x000fe400078e0018 */
[----:B------:R-:W-:-:S06]  /*8090*/  @P1 IMAD.MOV.U32 R31, RZ, RZ, R23 ;  /* 0x000000ffff1f1224 */ /* 0x000fcc00078e0017 */
        /* <DEDUP_REMOVED lines=16> */
[----:B------:R-:W-:Y:S01]  /*81a0*/  IMAD.U32 R11, RZ, RZ, UR9 ;  /* 0x00000009ff0b7e24 */ /* 0x000fe2000f8e00ff */
[----:B------:R-:W-:Y:S06]  /*81b0*/  BMOV.32.CLEAR RZ, B0 ;  /* 0x0000000000ff7355 */ /* 0x000fec0000100000 */
[----:B------:R-:W-:-:S07]  /*81c0*/  LEPC R20, `(.L_x_193) ;  /* 0x000000001014794e */ /* 0x000fce0000000000 */
[----:B0--3--:R-:W-:Y:S05]  /*81d0*/  CALL.ABS.NOINC R14 ;  /* 0x000000000e007343 */ /* 0x009fea0003c00000 */
.L_x_193:
[----:B------:R1:W-:Y:S05]  /*81e0*/  BMOV.32 B0, R39 ;  /* 0x0000002700007356 */ /* 0x0003ea0000000000 */
[----:B------:R-:W-:Y:S05]  /*81f0*/  BSYNC.RECONVERGENT B0 ;  /* 0x0000000000007941 */ /* 0x000fea0003800200 */
.L_x_192:
[----:B------:R-:W-:Y:S01]  /*8200*/  ISETP.EQ.AND P4, PT, R32, 0x4, PT ;  /* 0x000000042000780c */ /* 0x000fe20003f82270 */
[----:B------:R-:W-:Y:S01]  /*8210*/  VIADD R34, R34, 0x374db2 ;  /* 0x00374db222227836 */ /* 0x000fe20000000000 */
[C---:B------:R-:W-:Y:S02]  /*8220*/  ISETP.EQ.AND P5, PT, R32.reuse, 0x8, PT ;  /* 0x000000082000780c */ /* 0x040fe40003fa2270 */
[----:B------:R-:W-:Y:S02]  /*8230*/  ISETP.EQ.AND P0, PT, R32, 0xc, PT ;  /* 0x0000000c2000780c */ /* 0x000fe40003f02270 */
[----:B------:R-:W-:Y:S02]  /*8240*/  ISETP.NE.AND P6, PT, R36, RZ, PT ;  /* 0x000000ff2400720c */ /* 0x000fe40003fc5270 */
[C---:B------:R-:W-:Y:S02]  /*8250*/  ISETP.EQ.AND P1, PT, R32.reuse, 0x10, PT ;  /* 0x000000102000780c */ /* 0x040fe40003f22270 */
[----:B------:R-:W-:-:S02]  /*8260*/  ISETP.EQ.AND P2, PT, R32, 0x14, PT ;  /* 0x000000142000780c */ /* 0x000fc40003f42270 */
[C---:B------:R-:W-:Y:S01]  /*8270*/  ISETP.EQ.AND P3, PT, R32.reuse, 0x18, PT ;  /* 0x000000182000780c */ /* 0x040fe20003f62270 */
[--C-:B------:R-:W-:Y:S01]  /*8280*/  @P4 IMAD.MOV.U32 R30, RZ, RZ, R38.reuse ;  /* 0x000000ffff1e4224 */ /* 0x100fe200078e0026 */
[C---:B------:R-:W-:Y:S01]  /*8290*/  ISETP.EQ.AND P4, PT, R32.reuse, 0x1c, PT ;  /* 0x0000001c2000780c */ /* 0x040fe20003f82270 */
[--C-:B------:R-:W-:Y:S01]  /*82a0*/  @P5 IMAD.MOV.U32 R29, RZ, RZ, R38.reuse ;  /* 0x000000ffff1d5224 */ /* 0x100fe200078e0026 */
[C---:B------:R-:W-:Y:S01]  /*82b0*/  ISETP.EQ.AND P5, PT, R32.reuse, 0x20, PT ;  /* 0x000000202000780c */ /* 0x040fe20003fa2270 */
[----:B------:R-:W-:Y:S01]  /*82c0*/  @P0 IMAD.MOV.U32 R28, RZ, RZ, R38 ;  /* 0x000000ffff1c0224 */ /* 0x000fe200078e0026 */
[----:B------:R-:W-:-:S03]  /*82d0*/  ISETP.EQ.AND P0, PT, R32, 0x24, PT ;  /* 0x000000242000780c */ /* 0x000fc60003f02270 */
[-C--:B------:R-:W-:Y:S02]  /*82e0*/  @P1 MOV R27, R38.reuse ;  /* 0x00000026001b1202 */ /* 0x080fe40000000f00 */
[--C-:B------:R-:W-:Y:S02]  /*82f0*/  @P2 IMAD.MOV.U32 R26, RZ, RZ, R38.reuse ;  /* 0x000000ffff1a2224 */ /* 0x100fe400078e0026 */
[--C-:B------:R-:W-:Y:S02]  /*8300*/  @P3 IMAD.MOV.U32 R25, RZ, RZ, R38.reuse ;  /* 0x000000ffff193224 */ /* 0x100fe400078e0026 */
[--C-:B------:R-:W-:Y:S02]  /*8310*/  @P4 IMAD.MOV.U32 R24, RZ, RZ, R38.reuse ;  /* 0x000000ffff184224 */ /* 0x100fe400078e0026 */
[----:B------:R-:W-:Y:S02]  /*8320*/  @P5 MOV R23, R38 ;  /* 0x0000002600175202 */ /* 0x000fe40000000f00 */
[----:B------:R-:W-:Y:S01]  /*8330*/  @P0 IMAD.MOV.U32 R22, RZ, RZ, R38 ;  /* 0x000000ffff160224 */ /* 0x000fe200078e0026 */
[----:B------:R-:W-:Y:S06]  /*8340*/  @P6 BRA `(.L_x_194) ;  /* 0xffffff7c004c6947 */ /* 0x000fec000383ffff */
[----:B------:R-:W-:Y:S05]  /*8350*/  EXIT ;  /* 0x000000000000794d */ /* 0x000fea0003800000 */
.L_x_195:
        /* <DEDUP_REMOVED lines=10> */
.L_x_197:


//--------------------- .nv.global.init           --------------------------
	.section	.nv.global.init,"aw",@progbits
	.align	4
.nv.global.init:
	.type		mrg32k3aM1SubSeq,@object
	.size		mrg32k3aM1SubSeq,(mrg32k3aM2SubSeq - mrg32k3aM1SubSeq)
mrg32k3aM1SubSeq:
        /*0000*/ 	.byte	0x0b, 0xcc, 0xee, 0x04, 0x73, 0x29, 0x8b, 0x6f, 0xf6, 0x53, 0x03, 0xf6, 0x23, 0xf6, 0xea, 0xda
        /* <DEDUP_REMOVED lines=125> */
	.type		mrg32k3aM2SubSeq,@object
	.size		mrg32k3aM2SubSeq,(mrg32k3aM1 - mrg32k3aM2SubSeq)
mrg32k3aM2SubSeq:
        /* <DEDUP_REMOVED lines=126> */
	.type		mrg32k3aM1,@object
	.size		mrg32k3aM1,(mrg32k3aM1Seq - mrg32k3aM1)
mrg32k3aM1:
        /* <DEDUP_REMOVED lines=144> */
	.type		mrg32k3aM1Seq,@object
	.size		mrg32k3aM1Seq,(mrg32k3aM2 - mrg32k3aM1Seq)
mrg32k3aM1Seq:
        /* <DEDUP_REMOVED lines=144> */
	.type		mrg32k3aM2,@object
	.size		mrg32k3aM2,(mrg32k3aM2Seq - mrg32k3aM2)
mrg32k3aM2:
        /* <DEDUP_REMOVED lines=144> */
	.type		mrg32k3aM2Seq,@object
	.size		mrg32k3aM2Seq,(precalc_xorwow_matrix - mrg32k3aM2Seq)
mrg32k3aM2Seq:
        /* <DEDUP_REMOVED lines=144> */
	.type		precalc_xorwow_matrix,@object
	.size		precalc_xorwow_matrix,(precalc_xorwow_offset_matrix - precalc_xorwow_matrix)
precalc_xorwow_matrix:
        /* <DEDUP_REMOVED lines=6400> */
	.type		precalc_xorwow_offset_matrix,@object
	.size		precalc_xorwow_offset_matrix,($str$10 - precalc_xorwow_offset_matrix)
precalc_xorwow_offset_matrix:
        /* <DEDUP_REMOVED lines=6400> */
	.type		$str$10,@object
	.size		$str$10,($str$11 - $str$10)
$str$10:
        /*353c0*/ 	.byte	0x25, 0x66, 0x25, 0x63, 0x00
	.type		$str$11,@object
	.size		$str$11,($str$4 - $str$11)
$str$11:
        /*353c5*/ 	.byte	0x25, 0x75, 0x25, 0x63, 0x00
	.type		$str$4,@object
	.size		$str$4,($str - $str$4)
$str$4:
        /*353ca*/ 	.byte	0x78, 0x20, 0x3c, 0x20, 0x6e, 0x00
	.type		$str,@object
	.size		$str,($str$2 - $str)
$str:
        /*353d0*/ 	.byte	0x72, 0x20, 0x3e, 0x20, 0x30, 0x2e, 0x30, 0x66, 0x00
	.type		$str$2,@object
	.size		$str$2,($str$3 - $str$2)
$str$2:
        /*353d9*/ 	.byte	0x72, 0x20, 0x3c, 0x3d, 0x20, 0x31, 0x2e, 0x30, 0x66, 0x00
	.type		$str$3,@object
	.size		$str$3,($str$8 - $str$3)
$str$3:
        /*353e3*/ 	.byte	0x78, 0x20, 0x3c, 0x20, 0x6e, 0x20, 0x2d, 0x20, 0x69, 0x00
	.type		$str$8,@object
	.size		$str$8,($str$1 - $str$8)
$str$8:
        /*353ed*/ 	.byte	0x72, 0x20, 0x3e, 0x20, 0x30, 0x2e, 0x30, 0x66, 0x20, 0x26, 0x26, 0x20, 0x72, 0x20, 0x3c, 0x3d
        /*353fd*/ 	.byte	0x20, 0x73, 0x75, 0x6d, 0x00
	.type		$str$1,@object
	.size		$str$1,($str$6 - $str$1)
$str$1:
        /*35402*/ 	.byte	0x2f, 0x74, 0x6d, 0x70, 0x2f, 0x73, 0x61, 0x73, 0x73, 0x5f, 0x63, 0x75, 0x5f, 0x32, 0x31, 0x64
        /*35412*/ 	.byte	0x76, 0x68, 0x79, 0x72, 0x6b, 0x2f, 0x6b, 0x2e, 0x63, 0x75, 0x00
	.type		$str$6,@object
	.size		$str$6,($str$5 - $str$6)
$str$6:
        /*3541d*/ 	.byte	0x6a, 0x20, 0x3d, 0x3d, 0x20, 0x69, 0x20, 0x7c, 0x7c, 0x20, 0x78, 0x20, 0x3c, 0x20, 0x73, 0x61
        /*3542d*/ 	.byte	0x6d, 0x70, 0x6c, 0x65, 0x5b, 0x6a, 0x20, 0x2b, 0x20, 0x31, 0x5d, 0x00
	.type		$str$5,@object
	.size		$str$5,(__unnamed_2 - $str$5)
$str$5:
        /*35439*/ 	.byte	0x6a, 0x20, 0x3d, 0x3d, 0x20, 0x30, 0x20, 0x7c, 0x7c, 0x20, 0x78, 0x20, 0x3e, 0x20, 0x73, 0x61
        /*35449*/ 	.byte	0x6d, 0x70, 0x6c, 0x65, 0x5b, 0x6a, 0x20, 0x2d, 0x20, 0x31, 0x5d, 0x00
	.type		__unnamed_2,@object
	.size		__unnamed_2,(__unnamed_1 - __unnamed_2)
__unnamed_2:
        /*35455*/ 	.byte	0x75, 0x6e, 0x73, 0x69, 0x67, 0x6e, 0x65, 0x64, 0x20, 0x69, 0x6e, 0x74, 0x20, 0x72, 0x6f, 0x75
        /*35465*/ 	.byte	0x6c, 0x65, 0x74, 0x74, 0x65, 0x28, 0x63, 0x6f, 0x6e, 0x73, 0x74, 0x20, 0x66, 0x6c, 0x6f, 0x61
        /*35475*/ 	.byte	0x74, 0x20, 0x2a, 0x2c, 0x20, 0x75, 0x6e, 0x73, 0x69, 0x67, 0x6e, 0x65, 0x64, 0x20, 0x69, 0x6e
        /*35485*/ 	.byte	0x74, 0x2c, 0x20, 0x63, 0x75, 0x72, 0x61, 0x6e, 0x64, 0x53, 0x74, 0x61, 0x74, 0x65, 0x58, 0x4f
        /*35495*/ 	.byte	0x52, 0x57, 0x4f, 0x57, 0x20, 0x2a, 0x29, 0x00
	.type		__unnamed_1,@object
	.size		__unnamed_1,(.L_9 - __unnamed_1)
__unnamed_1:
        /*3549d*/ 	.byte	0x76, 0x6f, 0x69, 0x64, 0x20, 0x72, 0x61, 0x6e, 0x67, 0x65, 0x53, 0x61, 0x6d, 0x70, 0x6c, 0x65
        /*354ad*/ 	.byte	0x28, 0x75, 0x6e, 0x73, 0x69, 0x67, 0x6e, 0x65, 0x64, 0x20, 0x69, 0x6e, 0x74, 0x20, 0x2a, 0x2c
        /*354bd*/ 	.byte	0x20, 0x75, 0x6e, 0x73, 0x69, 0x67, 0x6e, 0x65, 0x64, 0x20, 0x69, 0x6e, 0x74, 0x2c, 0x20, 0x75
        /*354cd*/ 	.byte	0x6e, 0x73, 0x69, 0x67, 0x6e, 0x65, 0x64, 0x20, 0x69, 0x6e, 0x74, 0x2c, 0x20, 0x63, 0x75, 0x72
        /*354dd*/ 	.byte	0x61, 0x6e, 0x64, 0x53, 0x74, 0x61, 0x74, 0x65, 0x58, 0x4f, 0x52, 0x57, 0x4f, 0x57, 0x20, 0x2a
        /*354ed*/ 	.byte	0x29, 0x00
.L_9:


//--------------------- .nv.shared.reserved.0     --------------------------
	.section	.nv.shared.reserved.0,"aw",@nobits
	.weak		__nv_reservedSMEM_offset_0_alias
	.size		__nv_reservedSMEM_offset_0_alias, 0, 64
	.other		__nv_reservedSMEM_offset_0_alias,@"STO_CUDA_RESERVED_SHARED STV_DEFAULT"
__nv_reservedSMEM_offset_0_alias:
	.zero		0
	.zero		64


//--------------------- .nv.constant0._Z12testRoulettev --------------------------
	.section	.nv.constant0._Z12testRoulettev,"a",@progbits
	.sectionflags	@""
	.align	4
.nv.constant0._Z12testRoulettev:
	.zero		896


//--------------------- .nv.constant0._Z10testSamplev --------------------------
	.section	.nv.constant0._Z10testSamplev,"a",@progbits
	.sectionflags	@""
	.align	4
.nv.constant0._Z10testSamplev:
	.zero		896


//--------------------- SYMBOLS --------------------------

	.type		.nv.reservedSmem.offset0,@object
	.size		.nv.reservedSmem.offset0,0x4
	.type		vprintf,@function
	.type		__assertfail,@function
